//
// Generated by NVIDIA NVVM Compiler
//
// Compiler Build ID: CL-36424714
// Cuda compilation tools, release 13.0, V13.0.88
// Based on NVVM 20.0.0
//

.version 9.0
.target sm_100
.address_size 64

	// .globl	_Z12dottt_kernelPKiS0_S0_iS0_S0_S0_iiiPyP4Edgem
.global .align 1 .b8 _ZN34_INTERNAL_a8a85354_4_k_cu_7aa4af244cuda3std3__45__cpo5beginE[1];
.global .align 1 .b8 _ZN34_INTERNAL_a8a85354_4_k_cu_7aa4af244cuda3std3__45__cpo3endE[1];
.global .align 1 .b8 _ZN34_INTERNAL_a8a85354_4_k_cu_7aa4af244cuda3std3__45__cpo6cbeginE[1];
.global .align 1 .b8 _ZN34_INTERNAL_a8a85354_4_k_cu_7aa4af244cuda3std3__45__cpo4cendE[1];
.global .align 1 .b8 _ZN34_INTERNAL_a8a85354_4_k_cu_7aa4af244cuda3std3__45__cpo6rbeginE[1];
.global .align 1 .b8 _ZN34_INTERNAL_a8a85354_4_k_cu_7aa4af244cuda3std3__45__cpo4rendE[1];
.global .align 1 .b8 _ZN34_INTERNAL_a8a85354_4_k_cu_7aa4af244cuda3std3__45__cpo7crbeginE[1];
.global .align 1 .b8 _ZN34_INTERNAL_a8a85354_4_k_cu_7aa4af244cuda3std3__45__cpo5crendE[1];
.global .align 1 .b8 _ZN34_INTERNAL_a8a85354_4_k_cu_7aa4af244cuda3std3__436_GLOBAL__N__a8a85354_4_k_cu_7aa4af246ignoreE[1];
.global .align 1 .b8 _ZN34_INTERNAL_a8a85354_4_k_cu_7aa4af244cuda3std3__419piecewise_constructE[1];
.global .align 1 .b8 _ZN34_INTERNAL_a8a85354_4_k_cu_7aa4af244cuda3std3__48in_placeE[1];
.global .align 1 .b8 _ZN34_INTERNAL_a8a85354_4_k_cu_7aa4af244cuda3std3__420unreachable_sentinelE[1];
.global .align 1 .b8 _ZN34_INTERNAL_a8a85354_4_k_cu_7aa4af244cuda3std3__47nulloptE[1];
.global .align 1 .b8 _ZN34_INTERNAL_a8a85354_4_k_cu_7aa4af244cuda3std3__48unexpectE[1];
.global .align 1 .b8 _ZN34_INTERNAL_a8a85354_4_k_cu_7aa4af244cuda3std6ranges3__45__cpo4swapE[1];
.global .align 1 .b8 _ZN34_INTERNAL_a8a85354_4_k_cu_7aa4af244cuda3std6ranges3__45__cpo9iter_moveE[1];
.global .align 1 .b8 _ZN34_INTERNAL_a8a85354_4_k_cu_7aa4af244cuda3std6ranges3__45__cpo5beginE[1];
.global .align 1 .b8 _ZN34_INTERNAL_a8a85354_4_k_cu_7aa4af244cuda3std6ranges3__45__cpo3endE[1];
.global .align 1 .b8 _ZN34_INTERNAL_a8a85354_4_k_cu_7aa4af244cuda3std6ranges3__45__cpo6cbeginE[1];
.global .align 1 .b8 _ZN34_INTERNAL_a8a85354_4_k_cu_7aa4af244cuda3std6ranges3__45__cpo4cendE[1];
.global .align 1 .b8 _ZN34_INTERNAL_a8a85354_4_k_cu_7aa4af244cuda3std6ranges3__45__cpo7advanceE[1];
.global .align 1 .b8 _ZN34_INTERNAL_a8a85354_4_k_cu_7aa4af244cuda3std6ranges3__45__cpo9iter_swapE[1];
.global .align 1 .b8 _ZN34_INTERNAL_a8a85354_4_k_cu_7aa4af244cuda3std6ranges3__45__cpo4nextE[1];
.global .align 1 .b8 _ZN34_INTERNAL_a8a85354_4_k_cu_7aa4af244cuda3std6ranges3__45__cpo4prevE[1];
.global .align 1 .b8 _ZN34_INTERNAL_a8a85354_4_k_cu_7aa4af244cuda3std6ranges3__45__cpo4dataE[1];
.global .align 1 .b8 _ZN34_INTERNAL_a8a85354_4_k_cu_7aa4af244cuda3std6ranges3__45__cpo5cdataE[1];
.global .align 1 .b8 _ZN34_INTERNAL_a8a85354_4_k_cu_7aa4af244cuda3std6ranges3__45__cpo4sizeE[1];
.global .align 1 .b8 _ZN34_INTERNAL_a8a85354_4_k_cu_7aa4af244cuda3std6ranges3__45__cpo5ssizeE[1];
.global .align 1 .b8 _ZN34_INTERNAL_a8a85354_4_k_cu_7aa4af244cuda3std6ranges3__45__cpo8distanceE[1];
.global .align 1 .b8 _ZN34_INTERNAL_a8a85354_4_k_cu_7aa4af246thrust24THRUST_300001_SM_1000_NS8cuda_cub3parE[1];
.global .align 1 .b8 _ZN34_INTERNAL_a8a85354_4_k_cu_7aa4af246thrust24THRUST_300001_SM_1000_NS8cuda_cub10par_nosyncE[1];
.global .align 1 .b8 _ZN34_INTERNAL_a8a85354_4_k_cu_7aa4af246thrust24THRUST_300001_SM_1000_NS6system6detail10sequential3seqE[1];
.global .align 1 .b8 _ZN34_INTERNAL_a8a85354_4_k_cu_7aa4af246thrust24THRUST_300001_SM_1000_NS12placeholders2_1E[1];
.global .align 1 .b8 _ZN34_INTERNAL_a8a85354_4_k_cu_7aa4af246thrust24THRUST_300001_SM_1000_NS12placeholders2_2E[1];
.global .align 1 .b8 _ZN34_INTERNAL_a8a85354_4_k_cu_7aa4af246thrust24THRUST_300001_SM_1000_NS12placeholders2_3E[1];
.global .align 1 .b8 _ZN34_INTERNAL_a8a85354_4_k_cu_7aa4af246thrust24THRUST_300001_SM_1000_NS12placeholders2_4E[1];
.global .align 1 .b8 _ZN34_INTERNAL_a8a85354_4_k_cu_7aa4af246thrust24THRUST_300001_SM_1000_NS12placeholders2_5E[1];
.global .align 1 .b8 _ZN34_INTERNAL_a8a85354_4_k_cu_7aa4af246thrust24THRUST_300001_SM_1000_NS12placeholders2_6E[1];
.global .align 1 .b8 _ZN34_INTERNAL_a8a85354_4_k_cu_7aa4af246thrust24THRUST_300001_SM_1000_NS12placeholders2_7E[1];
.global .align 1 .b8 _ZN34_INTERNAL_a8a85354_4_k_cu_7aa4af246thrust24THRUST_300001_SM_1000_NS12placeholders2_8E[1];
.global .align 1 .b8 _ZN34_INTERNAL_a8a85354_4_k_cu_7aa4af246thrust24THRUST_300001_SM_1000_NS12placeholders2_9E[1];
.global .align 1 .b8 _ZN34_INTERNAL_a8a85354_4_k_cu_7aa4af246thrust24THRUST_300001_SM_1000_NS12placeholders3_10E[1];
.global .align 1 .b8 _ZN34_INTERNAL_a8a85354_4_k_cu_7aa4af246thrust24THRUST_300001_SM_1000_NS3seqE[1];

.visible .entry _Z12dottt_kernelPKiS0_S0_iS0_S0_S0_iiiPyP4Edgem(
	.param .u64 .ptr .align 1 _Z12dottt_kernelPKiS0_S0_iS0_S0_S0_iiiPyP4Edgem_param_0,
	.param .u64 .ptr .align 1 _Z12dottt_kernelPKiS0_S0_iS0_S0_S0_iiiPyP4Edgem_param_1,
	.param .u64 .ptr .align 1 _Z12dottt_kernelPKiS0_S0_iS0_S0_S0_iiiPyP4Edgem_param_2,
	.param .u32 _Z12dottt_kernelPKiS0_S0_iS0_S0_S0_iiiPyP4Edgem_param_3,
	.param .u64 .ptr .align 1 _Z12dottt_kernelPKiS0_S0_iS0_S0_S0_iiiPyP4Edgem_param_4,
	.param .u64 .ptr .align 1 _Z12dottt_kernelPKiS0_S0_iS0_S0_S0_iiiPyP4Edgem_param_5,
	.param .u64 .ptr .align 1 _Z12dottt_kernelPKiS0_S0_iS0_S0_S0_iiiPyP4Edgem_param_6,
	.param .u32 _Z12dottt_kernelPKiS0_S0_iS0_S0_S0_iiiPyP4Edgem_param_7,
	.param .u32 _Z12dottt_kernelPKiS0_S0_iS0_S0_S0_iiiPyP4Edgem_param_8,
	.param .u32 _Z12dottt_kernelPKiS0_S0_iS0_S0_S0_iiiPyP4Edgem_param_9,
	.param .u64 .ptr .align 1 _Z12dottt_kernelPKiS0_S0_iS0_S0_S0_iiiPyP4Edgem_param_10,
	.param .u64 .ptr .align 1 _Z12dottt_kernelPKiS0_S0_iS0_S0_S0_iiiPyP4Edgem_param_11,
	.param .u64 _Z12dottt_kernelPKiS0_S0_iS0_S0_S0_iiiPyP4Edgem_param_12
)
{
	.reg .pred 	%p<18>;
	.reg .b32 	%r<43>;
	.reg .b64 	%rd<40>;

	ld.param.u64 	%rd7, [_Z12dottt_kernelPKiS0_S0_iS0_S0_S0_iiiPyP4Edgem_param_1];
	ld.param.u64 	%rd8, [_Z12dottt_kernelPKiS0_S0_iS0_S0_S0_iiiPyP4Edgem_param_2];
	ld.param.u32 	%r25, [_Z12dottt_kernelPKiS0_S0_iS0_S0_S0_iiiPyP4Edgem_param_3];
	ld.param.u64 	%rd9, [_Z12dottt_kernelPKiS0_S0_iS0_S0_S0_iiiPyP4Edgem_param_4];
	ld.param.u64 	%rd13, [_Z12dottt_kernelPKiS0_S0_iS0_S0_S0_iiiPyP4Edgem_param_5];
	ld.param.u64 	%rd14, [_Z12dottt_kernelPKiS0_S0_iS0_S0_S0_iiiPyP4Edgem_param_6];
	ld.param.u32 	%r22, [_Z12dottt_kernelPKiS0_S0_iS0_S0_S0_iiiPyP4Edgem_param_7];
	ld.param.u32 	%r23, [_Z12dottt_kernelPKiS0_S0_iS0_S0_S0_iiiPyP4Edgem_param_8];
	ld.param.u32 	%r24, [_Z12dottt_kernelPKiS0_S0_iS0_S0_S0_iiiPyP4Edgem_param_9];
	ld.param.u64 	%rd10, [_Z12dottt_kernelPKiS0_S0_iS0_S0_S0_iiiPyP4Edgem_param_10];
	ld.param.u64 	%rd11, [_Z12dottt_kernelPKiS0_S0_iS0_S0_S0_iiiPyP4Edgem_param_11];
	ld.param.u64 	%rd12, [_Z12dottt_kernelPKiS0_S0_iS0_S0_S0_iiiPyP4Edgem_param_12];
	cvta.to.global.u64 	%rd1, %rd14;
	cvta.to.global.u64 	%rd2, %rd13;
	mov.u32 	%r26, %ctaid.x;
	mov.u32 	%r27, %ntid.x;
	mov.u32 	%r28, %tid.x;
	mad.lo.s32 	%r1, %r26, %r27, %r28;
	setp.ge.s32 	%p1, %r1, %r25;
	@%p1 bra 	$L__BB0_17;
	ld.param.u64 	%rd39, [_Z12dottt_kernelPKiS0_S0_iS0_S0_S0_iiiPyP4Edgem_param_0];
	cvta.to.global.u64 	%rd15, %rd39;
	cvta.to.global.u64 	%rd16, %rd7;
	cvta.to.global.u64 	%rd17, %rd8;
	cvta.to.global.u64 	%rd18, %rd9;
	mul.wide.s32 	%rd19, %r1, 4;
	add.s64 	%rd20, %rd15, %rd19;
	ld.global.u32 	%r2, [%rd20];
	add.s64 	%rd21, %rd16, %rd19;
	ld.global.u32 	%r3, [%rd21];
	add.s64 	%rd22, %rd17, %rd19;
	ld.global.u32 	%r4, [%rd22];
	mul.wide.s32 	%rd23, %r2, 4;
	add.s64 	%rd24, %rd18, %rd23;
	ld.global.u32 	%r5, [%rd24];
	ld.global.u32 	%r6, [%rd24+4];
	mul.wide.s32 	%rd25, %r3, 4;
	add.s64 	%rd26, %rd18, %rd25;
	ld.global.u32 	%r37, [%rd26];
	ld.global.u32 	%r8, [%rd26+4];
	setp.ge.s32 	%p2, %r37, %r8;
	@%p2 bra 	$L__BB0_17;
	cvta.to.global.u64 	%rd3, %rd10;
	cvta.to.global.u64 	%rd4, %rd11;
$L__BB0_3:
	mul.wide.s32 	%rd27, %r37, 4;
	add.s64 	%rd28, %rd2, %rd27;
	ld.global.u32 	%r10, [%rd28];
	add.s64 	%rd29, %rd1, %rd27;
	ld.global.u32 	%r29, [%rd29];
	setp.le.s32 	%p3, %r29, %r4;
	sub.s32 	%r30, %r29, %r4;
	setp.gt.s32 	%p4, %r30, %r22;
	or.pred  	%p5, %p3, %p4;
	@%p5 bra 	$L__BB0_16;
	setp.ge.s32 	%p6, %r5, %r6;
	mov.u32 	%r39, %r5;
	@%p6 bra 	$L__BB0_11;
	mov.u32 	%r38, %r6;
	mov.u32 	%r39, %r5;
$L__BB0_6:
	mov.u32 	%r12, %r38;
	add.s32 	%r31, %r12, %r39;
	shr.s32 	%r38, %r31, 1;
	mul.wide.s32 	%rd30, %r38, 4;
	add.s64 	%rd31, %rd2, %rd30;
	ld.global.u32 	%r15, [%rd31];
	setp.lt.s32 	%p7, %r15, %r10;
	@%p7 bra 	$L__BB0_9;
	setp.ne.s32 	%p8, %r15, %r10;
	@%p8 bra 	$L__BB0_10;
	add.s64 	%rd33, %rd1, %rd30;
	ld.global.u32 	%r32, [%rd33];
	setp.gt.s32 	%p9, %r32, %r4;
	@%p9 bra 	$L__BB0_10;
$L__BB0_9:
	add.s32 	%r39, %r38, 1;
	mov.u32 	%r38, %r12;
$L__BB0_10:
	setp.lt.s32 	%p10, %r39, %r38;
	@%p10 bra 	$L__BB0_6;
$L__BB0_11:
	setp.ge.s32 	%p11, %r39, %r6;
	@%p11 bra 	$L__BB0_16;
	mul.wide.s32 	%rd34, %r39, 4;
	add.s64 	%rd35, %rd2, %rd34;
	ld.global.u32 	%r33, [%rd35];
	setp.ne.s32 	%p12, %r33, %r10;
	@%p12 bra 	$L__BB0_16;
	add.s64 	%rd37, %rd1, %rd34;
	ld.global.u32 	%r34, [%rd37];
	sub.s32 	%r35, %r34, %r4;
	setp.gt.s32 	%p13, %r35, %r23;
	sub.s32 	%r36, %r34, %r29;
	setp.gt.s32 	%p14, %r36, %r24;
	or.pred  	%p15, %p13, %p14;
	@%p15 bra 	$L__BB0_16;
	atom.global.add.u64 	%rd5, [%rd3], 1;
	setp.ge.u64 	%p16, %rd5, %rd12;
	@%p16 bra 	$L__BB0_16;
	mad.lo.s64 	%rd38, %rd5, 36, %rd4;
	st.global.u32 	[%rd38], %r2;
	st.global.u32 	[%rd38+4], %r3;
	st.global.u32 	[%rd38+8], %r4;
	st.global.u32 	[%rd38+12], %r2;
	st.global.u32 	[%rd38+16], %r10;
	st.global.u32 	[%rd38+20], %r34;
	st.global.u32 	[%rd38+24], %r3;
	st.global.u32 	[%rd38+28], %r10;
	st.global.u32 	[%rd38+32], %r29;
$L__BB0_16:
	add.s32 	%r37, %r37, 1;
	setp.ne.s32 	%p17, %r37, %r8;
	@%p17 bra 	$L__BB0_3;
$L__BB0_17:
	ret;

}
	// .globl	_ZN3cub18CUB_300001_SM_10006detail11EmptyKernelIvEEvv
.visible .entry _ZN3cub18CUB_300001_SM_10006detail11EmptyKernelIvEEvv()
{


	ret;

}
	// .globl	_ZN3cub18CUB_300001_SM_10006detail8for_each13static_kernelINS2_12policy_hub_t12policy_500_tEmN6thrust24THRUST_300001_SM_1000_NS8cuda_cub20__uninitialized_fill7functorINS7_10device_ptrIyEEyEEEEvT0_T1_
.visible .entry _ZN3cub18CUB_300001_SM_10006detail8for_each13static_kernelINS2_12policy_hub_t12policy_500_tEmN6thrust24THRUST_300001_SM_1000_NS8cuda_cub20__uninitialized_fill7functorINS7_10device_ptrIyEEyEEEEvT0_T1_(
	.param .u64 _ZN3cub18CUB_300001_SM_10006detail8for_each13static_kernelINS2_12policy_hub_t12policy_500_tEmN6thrust24THRUST_300001_SM_1000_NS8cuda_cub20__uninitialized_fill7functorINS7_10device_ptrIyEEyEEEEvT0_T1__param_0,
	.param .align 8 .b8 _ZN3cub18CUB_300001_SM_10006detail8for_each13static_kernelINS2_12policy_hub_t12policy_500_tEmN6thrust24THRUST_300001_SM_1000_NS8cuda_cub20__uninitialized_fill7functorINS7_10device_ptrIyEEyEEEEvT0_T1__param_1[16]
)
.maxntid 256
{
	.reg .pred 	%p<4>;
	.reg .b32 	%r<5>;
	.reg .b64 	%rd<18>;

	ld.param.u64 	%rd6, [_ZN3cub18CUB_300001_SM_10006detail8for_each13static_kernelINS2_12policy_hub_t12policy_500_tEmN6thrust24THRUST_300001_SM_1000_NS8cuda_cub20__uninitialized_fill7functorINS7_10device_ptrIyEEyEEEEvT0_T1__param_1+8];
	ld.param.u64 	%rd5, [_ZN3cub18CUB_300001_SM_10006detail8for_each13static_kernelINS2_12policy_hub_t12policy_500_tEmN6thrust24THRUST_300001_SM_1000_NS8cuda_cub20__uninitialized_fill7functorINS7_10device_ptrIyEEyEEEEvT0_T1__param_1];
	ld.param.u64 	%rd7, [_ZN3cub18CUB_300001_SM_10006detail8for_each13static_kernelINS2_12policy_hub_t12policy_500_tEmN6thrust24THRUST_300001_SM_1000_NS8cuda_cub20__uninitialized_fill7functorINS7_10device_ptrIyEEyEEEEvT0_T1__param_0];
	mov.u32 	%r2, %ctaid.x;
	mul.wide.u32 	%rd1, %r2, 512;
	sub.s64 	%rd2, %rd7, %rd1;
	setp.lt.u64 	%p1, %rd2, 512;
	@%p1 bra 	$L__BB2_2;
	mov.u32 	%r4, %tid.x;
	cvta.to.global.u64 	%rd13, %rd5;
	cvt.u64.u32 	%rd14, %r4;
	add.s64 	%rd15, %rd1, %rd14;
	shl.b64 	%rd16, %rd15, 3;
	add.s64 	%rd17, %rd13, %rd16;
	st.global.u64 	[%rd17], %rd6;
	st.global.u64 	[%rd17+2048], %rd6;
	bra.uni 	$L__BB2_6;
$L__BB2_2:
	cvta.to.global.u64 	%rd8, %rd5;
	mov.u32 	%r1, %tid.x;
	cvt.u64.u32 	%rd9, %r1;
	setp.le.u64 	%p2, %rd2, %rd9;
	add.s64 	%rd10, %rd1, %rd9;
	shl.b64 	%rd11, %rd10, 3;
	add.s64 	%rd4, %rd8, %rd11;
	@%p2 bra 	$L__BB2_4;
	st.global.u64 	[%rd4], %rd6;
$L__BB2_4:
	add.s32 	%r3, %r1, 256;
	cvt.u64.u32 	%rd12, %r3;
	setp.le.u64 	%p3, %rd2, %rd12;
	@%p3 bra 	$L__BB2_6;
	st.global.u64 	[%rd4+2048], %rd6;
$L__BB2_6:
	ret;

}
	// .globl	_ZN3cub18CUB_300001_SM_10006detail8for_each13static_kernelINS2_12policy_hub_t12policy_500_tEmN6thrust24THRUST_300001_SM_1000_NS8cuda_cub20__uninitialized_fill7functorINS7_10device_ptrI4EdgeEESC_EEEEvT0_T1_
.visible .entry _ZN3cub18CUB_300001_SM_10006detail8for_each13static_kernelINS2_12policy_hub_t12policy_500_tEmN6thrust24THRUST_300001_SM_1000_NS8cuda_cub20__uninitialized_fill7functorINS7_10device_ptrI4EdgeEESC_EEEEvT0_T1_(
	.param .u64 _ZN3cub18CUB_300001_SM_10006detail8for_each13static_kernelINS2_12policy_hub_t12policy_500_tEmN6thrust24THRUST_300001_SM_1000_NS8cuda_cub20__uninitialized_fill7functorINS7_10device_ptrI4EdgeEESC_EEEEvT0_T1__param_0,
	.param .align 8 .b8 _ZN3cub18CUB_300001_SM_10006detail8for_each13static_kernelINS2_12policy_hub_t12policy_500_tEmN6thrust24THRUST_300001_SM_1000_NS8cuda_cub20__uninitialized_fill7functorINS7_10device_ptrI4EdgeEESC_EEEEvT0_T1__param_1[24]
)
.maxntid 256
{
	.reg .pred 	%p<4>;
	.reg .b16 	%rs<5>;
	.reg .b32 	%r<16>;
	.reg .b64 	%rd<14>;

	ld.param.u32 	%r7, [_ZN3cub18CUB_300001_SM_10006detail8for_each13static_kernelINS2_12policy_hub_t12policy_500_tEmN6thrust24THRUST_300001_SM_1000_NS8cuda_cub20__uninitialized_fill7functorINS7_10device_ptrI4EdgeEESC_EEEEvT0_T1__param_1+16];
	ld.param.u64 	%rd4, [_ZN3cub18CUB_300001_SM_10006detail8for_each13static_kernelINS2_12policy_hub_t12policy_500_tEmN6thrust24THRUST_300001_SM_1000_NS8cuda_cub20__uninitialized_fill7functorINS7_10device_ptrI4EdgeEESC_EEEEvT0_T1__param_1];
	ld.param.u64 	%rd5, [_ZN3cub18CUB_300001_SM_10006detail8for_each13static_kernelINS2_12policy_hub_t12policy_500_tEmN6thrust24THRUST_300001_SM_1000_NS8cuda_cub20__uninitialized_fill7functorINS7_10device_ptrI4EdgeEESC_EEEEvT0_T1__param_0];
	ld.param.v2.u32 	{%r5, %r6}, [_ZN3cub18CUB_300001_SM_10006detail8for_each13static_kernelINS2_12policy_hub_t12policy_500_tEmN6thrust24THRUST_300001_SM_1000_NS8cuda_cub20__uninitialized_fill7functorINS7_10device_ptrI4EdgeEESC_EEEEvT0_T1__param_1+8];
	mov.u32 	%r13, %ctaid.x;
	mul.wide.u32 	%rd1, %r13, 512;
	sub.s64 	%rd2, %rd5, %rd1;
	setp.lt.u64 	%p1, %rd2, 512;
	@%p1 bra 	$L__BB3_2;
	mov.u32 	%r15, %tid.x;
	cvta.to.global.u64 	%rd10, %rd4;
	cvt.u64.u32 	%rd11, %r15;
	add.s64 	%rd12, %rd1, %rd11;
	mad.lo.s64 	%rd13, %rd12, 12, %rd10;
	st.global.u32 	[%rd13], %r5;
	st.global.u32 	[%rd13+4], %r6;
	st.global.u32 	[%rd13+8], %r7;
	st.global.u32 	[%rd13+3072], %r5;
	st.global.u32 	[%rd13+3076], %r6;
	st.global.u32 	[%rd13+3080], %r7;
	bra.uni 	$L__BB3_6;
$L__BB3_2:
	cvta.to.global.u64 	%rd6, %rd4;
	mov.u32 	%r4, %tid.x;
	cvt.u64.u32 	%rd7, %r4;
	setp.le.u64 	%p2, %rd2, %rd7;
	add.s64 	%rd8, %rd1, %rd7;
	mad.lo.s64 	%rd3, %rd8, 12, %rd6;
	@%p2 bra 	$L__BB3_4;
	st.global.u32 	[%rd3], %r5;
	st.global.u32 	[%rd3+4], %r6;
	st.global.u32 	[%rd3+8], %r7;
$L__BB3_4:
	add.s32 	%r14, %r4, 256;
	cvt.u64.u32 	%rd9, %r14;
	setp.le.u64 	%p3, %rd2, %rd9;
	@%p3 bra 	$L__BB3_6;
	st.global.u32 	[%rd3+3072], %r5;
	st.global.u32 	[%rd3+3076], %r6;
	st.global.u32 	[%rd3+3080], %r7;
$L__BB3_6:
	ret;

}


// ===== COMPILED SASS (sm_100) =====

	.target	sm_100

	.elftype	@"ET_EXEC"


//--------------------- .note.nv.tkinfo           --------------------------
	.section	.note.nv.tkinfo,"",@"SHT_NOTE"
	.sectionflags	@"SHF_NOTE_NV_TKINFO"
	.tkinfo
        /*0018*/ 	.word	0x00000002
        /*0030*/ 	.string	""
        /*0030*/ 	.string	"ptxas"
        /*0030*/ 	.string	"Cuda compilation tools, release 13.0, V13.0.88"
        /*0030*/ 	.string	"Build cuda_13.0.r13.0/compiler.36424714_0"
        /*0030*/ 	.string	"-arch sm_100 -m 64 "



//--------------------- .note.nv.cuinfo           --------------------------
	.section	.note.nv.cuinfo,"",@"SHT_NOTE"
	.sectionflags	@"SHF_NOTE_NV_CUINFO"
        /*0018*/ 	.short	0x0002
        /*001a*/ 	.short	0x0064
        /*001c*/ 	.short	0x0082
	.zero		2


//--------------------- .nv.info                  --------------------------
	.section	.nv.info,"",@"SHT_CUDA_INFO"
	.align	4


	//----- nvinfo : EIATTR_REGCOUNT
	.align		4
        /*0000*/ 	.byte	0x04, 0x2f
        /*0002*/ 	.short	(.L_44 - .L_43)
	.align		4
.L_43:
        /*0004*/ 	.word	index@(_Z12dottt_kernelPKiS0_S0_iS0_S0_S0_iiiPyP4Edgem)
        /*0008*/ 	.word	0x00000016


	//----- nvinfo : EIATTR_FRAME_SIZE
	.align		4
.L_44:
        /*000c*/ 	.byte	0x04, 0x11
        /*000e*/ 	.short	(.L_46 - .L_45)
	.align		4
.L_45:
        /*0010*/ 	.word	index@(_Z12dottt_kernelPKiS0_S0_iS0_S0_S0_iiiPyP4Edgem)
        /*0014*/ 	.word	0x00000000


	//----- nvinfo : EIATTR_REGCOUNT
	.align		4
.L_46:
        /*0018*/ 	.byte	0x04, 0x2f
        /*001a*/ 	.short	(.L_48 - .L_47)
	.align		4
.L_47:
        /*001c*/ 	.word	index@(_ZN3cub18CUB_300001_SM_10006detail11EmptyKernelIvEEvv)
        /*0020*/ 	.word	0x00000004


	//----- nvinfo : EIATTR_FRAME_SIZE
	.align		4
.L_48:
        /*0024*/ 	.byte	0x04, 0x11
        /*0026*/ 	.short	(.L_50 - .L_49)
	.align		4
.L_49:
        /*0028*/ 	.word	index@(_ZN3cub18CUB_300001_SM_10006detail11EmptyKernelIvEEvv)
        /*002c*/ 	.word	0x00000000


	//----- nvinfo : EIATTR_REGCOUNT
	.align		4
.L_50:
        /*0030*/ 	.byte	0x04, 0x2f
        /*0032*/ 	.short	(.L_52 - .L_51)
	.align		4
.L_51:
        /*0034*/ 	.word	index@(_ZN3cub18CUB_300001_SM_10006detail8for_each13static_kernelINS2_12policy_hub_t12policy_500_tEmN6thrust24THRUST_300001_SM_1000_NS8cuda_cub20__uninitialized_fill7functorINS7_10device_ptrIyEEyEEEEvT0_T1_)
        /*0038*/ 	.word	0x00000009


	//----- nvinfo : EIATTR_FRAME_SIZE
	.align		4
.L_52:
        /*003c*/ 	.byte	0x04, 0x11
        /*003e*/ 	.short	(.L_54 - .L_53)
	.align		4
.L_53:
        /*0040*/ 	.word	index@(_ZN3cub18CUB_300001_SM_10006detail8for_each13static_kernelINS2_12policy_hub_t12policy_500_tEmN6thrust24THRUST_300001_SM_1000_NS8cuda_cub20__uninitialized_fill7functorINS7_10device_ptrIyEEyEEEEvT0_T1_)
        /*0044*/ 	.word	0x00000000


	//----- nvinfo : EIATTR_REGCOUNT
	.align		4
.L_54:
        /*0048*/ 	.byte	0x04, 0x2f
        /*004a*/ 	.short	(.L_56 - .L_55)
	.align		4
.L_55:
        /*004c*/ 	.word	index@(_ZN3cub18CUB_300001_SM_10006detail8for_each13static_kernelINS2_12policy_hub_t12policy_500_tEmN6thrust24THRUST_300001_SM_1000_NS8cuda_cub20__uninitialized_fill7functorINS7_10device_ptrI4EdgeEESC_EEEEvT0_T1_)
        /*0050*/ 	.word	0x0000000c


	//----- nvinfo : EIATTR_FRAME_SIZE
	.align		4
.L_56:
        /*0054*/ 	.byte	0x04, 0x11
        /*0056*/ 	.short	(.L_58 - .L_57)
	.align		4
.L_57:
        /*0058*/ 	.word	index@(_ZN3cub18CUB_300001_SM_10006detail8for_each13static_kernelINS2_12policy_hub_t12policy_500_tEmN6thrust24THRUST_300001_SM_1000_NS8cuda_cub20__uninitialized_fill7functorINS7_10device_ptrI4EdgeEESC_EEEEvT0_T1_)
        /*005c*/ 	.word	0x00000000


	//----- nvinfo : EIATTR_MIN_STACK_SIZE
	.align		4
.L_58:
        /*0060*/ 	.byte	0x04, 0x12
        /*0062*/ 	.short	(.L_60 - .L_59)
	.align		4
.L_59:
        /*0064*/ 	.word	index@(_ZN3cub18CUB_300001_SM_10006detail8for_each13static_kernelINS2_12policy_hub_t12policy_500_tEmN6thrust24THRUST_300001_SM_1000_NS8cuda_cub20__uninitialized_fill7functorINS7_10device_ptrI4EdgeEESC_EEEEvT0_T1_)
        /*0068*/ 	.word	0x00000000


	//----- nvinfo : EIATTR_MIN_STACK_SIZE
	.align		4
.L_60:
        /*006c*/ 	.byte	0x04, 0x12
        /*006e*/ 	.short	(.L_62 - .L_61)
	.align		4
.L_61:
        /*0070*/ 	.word	index@(_ZN3cub18CUB_300001_SM_10006detail8for_each13static_kernelINS2_12policy_hub_t12policy_500_tEmN6thrust24THRUST_300001_SM_1000_NS8cuda_cub20__uninitialized_fill7functorINS7_10device_ptrIyEEyEEEEvT0_T1_)
        /*0074*/ 	.word	0x00000000


	//----- nvinfo : EIATTR_MIN_STACK_SIZE
	.align		4
.L_62:
        /*0078*/ 	.byte	0x04, 0x12
        /*007a*/ 	.short	(.L_64 - .L_63)
	.align		4
.L_63:
        /*007c*/ 	.word	index@(_ZN3cub18CUB_300001_SM_10006detail11EmptyKernelIvEEvv)
        /*0080*/ 	.word	0x00000000


	//----- nvinfo : EIATTR_MIN_STACK_SIZE
	.align		4
.L_64:
        /*0084*/ 	.byte	0x04, 0x12
        /*0086*/ 	.short	(.L_66 - .L_65)
	.align		4
.L_65:
        /*0088*/ 	.word	index@(_Z12dottt_kernelPKiS0_S0_iS0_S0_S0_iiiPyP4Edgem)
        /*008c*/ 	.word	0x00000000
.L_66:


//--------------------- .nv.compat                --------------------------
	.section	.nv.compat,"",@"SHT_CUDA_COMPAT_INFO"
	.align	4
        /*0000*/ 	.byte	0x02, 0x09, 0x00, 0x00, 0x02, 0x02, 0x01, 0x00, 0x02, 0x05, 0x05, 0x00, 0x03, 0x07, 0x01, 0x01
        /*0010*/ 	.byte	0x02, 0x03, 0x00, 0x00, 0x02, 0x06, 0x01, 0x00, 0x04, 0x0b, 0x08, 0x00, 0x09, 0x00, 0x00, 0x00
        /*0020*/ 	.byte	0x00, 0x00, 0x00, 0x00


//--------------------- .nv.info._ZN3cub18CUB_300001_SM_10006detail8for_each13static_kernelINS2_12policy_hub_t12policy_500_tEmN6thrust24THRUST_300001_SM_1000_NS8cuda_cub20__uninitialized_fill7functorINS7_10device_ptrI4EdgeEESC_EEEEvT0_T1_ --------------------------
	.section	.nv.info._ZN3cub18CUB_300001_SM_10006detail8for_each13static_kernelINS2_12policy_hub_t12policy_500_tEmN6thrust24THRUST_300001_SM_1000_NS8cuda_cub20__uninitialized_fill7functorINS7_10device_ptrI4EdgeEESC_EEEEvT0_T1_,"",@"SHT_CUDA_INFO"
	.sectionflags	@""
	.align	4


	//----- nvinfo : EIATTR_CUDA_API_VERSION
	.align		4
        /*0000*/ 	.byte	0x04, 0x37
        /*0002*/ 	.short	(.L_68 - .L_67)
.L_67:
        /*0004*/ 	.word	0x00000082


	//----- nvinfo : EIATTR_KPARAM_INFO
	.align		4
.L_68:
        /*0008*/ 	.byte	0x04, 0x17
        /*000a*/ 	.short	(.L_70 - .L_69)
.L_69:
        /*000c*/ 	.word	0x00000000
        /*0010*/ 	.short	0x0001
        /*0012*/ 	.short	0x0008
        /*0014*/ 	.byte	0x00, 0xf0, 0x61, 0x00


	//----- nvinfo : EIATTR_KPARAM_INFO
	.align		4
.L_70:
        /*0018*/ 	.byte	0x04, 0x17
        /*001a*/ 	.short	(.L_72 - .L_71)
.L_71:
        /*001c*/ 	.word	0x00000000
        /*0020*/ 	.short	0x0000
        /*0022*/ 	.short	0x0000
        /*0024*/ 	.byte	0x00, 0xf0, 0x21, 0x00


	//----- nvinfo : EIATTR_SPARSE_MMA_MASK
	.align		4
.L_72:
        /*0028*/ 	.byte	0x03, 0x50
        /*002a*/ 	.short	0x0000


	//----- nvinfo : EIATTR_MAXREG_COUNT
	.align		4
        /*002c*/ 	.byte	0x03, 0x1b
        /*002e*/ 	.short	0x00ff


	//----- nvinfo : EIATTR_MERCURY_ISA_VERSION
	.align		4
        /*0030*/ 	.byte	0x03, 0x5f
        /*0032*/ 	.short	0x0101


	//----- nvinfo : EIATTR_VRC_CTA_INIT_COUNT
	.align		4
        /*0034*/ 	.byte	0x02, 0x4a
	.zero		1
	.zero		1


	//----- nvinfo : EIATTR_EXIT_INSTR_OFFSETS
	.align		4
        /*0038*/ 	.byte	0x04, 0x1c
        /*003a*/ 	.short	(.L_74 - .L_73)


	//   ....[0]....
.L_73:
        /*003c*/ 	.word	0x00000190


	//   ....[1]....
        /*0040*/ 	.word	0x000002d0


	//   ....[2]....
        /*0044*/ 	.word	0x00000330


	//----- nvinfo : EIATTR_MAX_THREADS
	.align		4
.L_74:
        /*0048*/ 	.byte	0x04, 0x05
        /*004a*/ 	.short	(.L_76 - .L_75)
.L_75:
        /*004c*/ 	.word	0x00000100
        /*0050*/ 	.word	0x00000001
        /*0054*/ 	.word	0x00000001


	//----- nvinfo : EIATTR_CBANK_PARAM_SIZE
	.align		4
.L_76:
        /*0058*/ 	.byte	0x03, 0x19
        /*005a*/ 	.short	0x0020


	//----- nvinfo : EIATTR_PARAM_CBANK
	.align		4
        /*005c*/ 	.byte	0x04, 0x0a
        /*005e*/ 	.short	(.L_78 - .L_77)
	.align		4
.L_77:
        /*0060*/ 	.word	index@(.nv.constant0._ZN3cub18CUB_300001_SM_10006detail8for_each13static_kernelINS2_12policy_hub_t12policy_500_tEmN6thrust24THRUST_300001_SM_1000_NS8cuda_cub20__uninitialized_fill7functorINS7_10device_ptrI4EdgeEESC_EEEEvT0_T1_)
        /*0064*/ 	.short	0x0380
        /*0066*/ 	.short	0x0020


	//----- nvinfo : EIATTR_SW_WAR
	.align		4
.L_78:
        /*0068*/ 	.byte	0x04, 0x36
        /*006a*/ 	.short	(.L_80 - .L_79)
.L_79:
        /*006c*/ 	.word	0x00000008
.L_80:


//--------------------- .nv.info._ZN3cub18CUB_300001_SM_10006detail8for_each13static_kernelINS2_12policy_hub_t12policy_500_tEmN6thrust24THRUST_300001_SM_1000_NS8cuda_cub20__uninitialized_fill7functorINS7_10device_ptrIyEEyEEEEvT0_T1_ --------------------------
	.section	.nv.info._ZN3cub18CUB_300001_SM_10006detail8for_each13static_kernelINS2_12policy_hub_t12policy_500_tEmN6thrust24THRUST_300001_SM_1000_NS8cuda_cub20__uninitialized_fill7functorINS7_10device_ptrIyEEyEEEEvT0_T1_,"",@"SHT_CUDA_INFO"
	.sectionflags	@""
	.align	4


	//----- nvinfo : EIATTR_CUDA_API_VERSION
	.align		4
        /*0000*/ 	.byte	0x04, 0x37
        /*0002*/ 	.short	(.L_82 - .L_81)
.L_81:
        /*0004*/ 	.word	0x00000082


	//----- nvinfo : EIATTR_KPARAM_INFO
	.align		4
.L_82:
        /*0008*/ 	.byte	0x04, 0x17
        /*000a*/ 	.short	(.L_84 - .L_83)
.L_83:
        /*000c*/ 	.word	0x00000000
        /*0010*/ 	.short	0x0001
        /*0012*/ 	.short	0x0008
        /*0014*/ 	.byte	0x00, 0xf0, 0x41, 0x00


	//----- nvinfo : EIATTR_KPARAM_INFO
	.align		4
.L_84:
        /*0018*/ 	.byte	0x04, 0x17
        /*001a*/ 	.short	(.L_86 - .L_85)
.L_85:
        /*001c*/ 	.word	0x00000000
        /*0020*/ 	.short	0x0000
        /*0022*/ 	.short	0x0000
        /*0024*/ 	.byte	0x00, 0xf0, 0x21, 0x00


	//----- nvinfo : EIATTR_SPARSE_MMA_MASK
	.align		4
.L_86:
        /*0028*/ 	.byte	0x03, 0x50
        /*002a*/ 	.short	0x0000


	//----- nvinfo : EIATTR_MAXREG_COUNT
	.align		4
        /*002c*/ 	.byte	0x03, 0x1b
        /*002e*/ 	.short	0x00ff


	//----- nvinfo : EIATTR_MERCURY_ISA_VERSION
	.align		4
        /*0030*/ 	.byte	0x03, 0x5f
        /*0032*/ 	.short	0x0101


	//----- nvinfo : EIATTR_VRC_CTA_INIT_COUNT
	.align		4
        /*0034*/ 	.byte	0x02, 0x4a
	.zero		1
	.zero		1


	//----- nvinfo : EIATTR_EXIT_INSTR_OFFSETS
	.align		4
        /*0038*/ 	.byte	0x04, 0x1c
        /*003a*/ 	.short	(.L_88 - .L_87)


	//   ....[0]....
.L_87:
        /*003c*/ 	.word	0x00000130


	//   ....[1]....
        /*0040*/ 	.word	0x00000230


	//   ....[2]....
        /*0044*/ 	.word	0x00000260


	//----- nvinfo : EIATTR_MAX_THREADS
	.align		4
.L_88:
        /*0048*/ 	.byte	0x04, 0x05
        /*004a*/ 	.short	(.L_90 - .L_89)
.L_89:
        /*004c*/ 	.word	0x00000100
        /*0050*/ 	.word	0x00000001
        /*0054*/ 	.word	0x00000001


	//----- nvinfo : EIATTR_CBANK_PARAM_SIZE
	.align		4
.L_90:
        /*0058*/ 	.byte	0x03, 0x19
        /*005a*/ 	.short	0x0018


	//----- nvinfo : EIATTR_PARAM_CBANK
	.align		4
        /*005c*/ 	.byte	0x04, 0x0a
        /*005e*/ 	.short	(.L_92 - .L_91)
	.align		4
.L_91:
        /*0060*/ 	.word	index@(.nv.constant0._ZN3cub18CUB_300001_SM_10006detail8for_each13static_kernelINS2_12policy_hub_t12policy_500_tEmN6thrust24THRUST_300001_SM_1000_NS8cuda_cub20__uninitialized_fill7functorINS7_10device_ptrIyEEyEEEEvT0_T1_)
        /*0064*/ 	.short	0x0380
        /*0066*/ 	.short	0x0018


	//----- nvinfo : EIATTR_SW_WAR
	.align		4
.L_92:
        /*0068*/ 	.byte	0x04, 0x36
        /*006a*/ 	.short	(.L_94 - .L_93)
.L_93:
        /*006c*/ 	.word	0x00000008
.L_94:


//--------------------- .nv.info._ZN3cub18CUB_300001_SM_10006detail11EmptyKernelIvEEvv --------------------------
	.section	.nv.info._ZN3cub18CUB_300001_SM_10006detail11EmptyKernelIvEEvv,"",@"SHT_CUDA_INFO"
	.sectionflags	@""
	.align	4


	//----- nvinfo : EIATTR_CUDA_API_VERSION
	.align		4
        /*0000*/ 	.byte	0x04, 0x37
        /*0002*/ 	.short	(.L_96 - .L_95)
.L_95:
        /*0004*/ 	.word	0x00000082


	//----- nvinfo : EIATTR_SPARSE_MMA_MASK
	.align		4
.L_96:
        /*0008*/ 	.byte	0x03, 0x50
        /*000a*/ 	.short	0x0000


	//----- nvinfo : EIATTR_MAXREG_COUNT
	.align		4
        /*000c*/ 	.byte	0x03, 0x1b
        /*000e*/ 	.short	0x00ff


	//----- nvinfo : EIATTR_MERCURY_ISA_VERSION
	.align		4
        /*0010*/ 	.byte	0x03, 0x5f
        /*0012*/ 	.short	0x0101


	//----- nvinfo : EIATTR_VRC_CTA_INIT_COUNT
	.align		4
        /*0014*/ 	.byte	0x02, 0x4a
	.zero		1
	.zero		1


	//----- nvinfo : EIATTR_EXIT_INSTR_OFFSETS
	.align		4
        /*0018*/ 	.byte	0x04, 0x1c
        /*001a*/ 	.short	(.L_98 - .L_97)


	//   ....[0]....
.L_97:
        /*001c*/ 	.word	0x00000010


	//----- nvinfo : EIATTR_SW_WAR
	.align		4
.L_98:
        /*0020*/ 	.byte	0x04, 0x36
        /*0022*/ 	.short	(.L_100 - .L_99)
.L_99:
        /*0024*/ 	.word	0x00000008
.L_100:


//--------------------- .nv.info._Z12dottt_kernelPKiS0_S0_iS0_S0_S0_iiiPyP4Edgem --------------------------
	.section	.nv.info._Z12dottt_kernelPKiS0_S0_iS0_S0_S0_iiiPyP4Edgem,"",@"SHT_CUDA_INFO"
	.sectionflags	@""
	.align	4


	//----- nvinfo : EIATTR_CUDA_API_VERSION
	.align		4
        /*0000*/ 	.byte	0x04, 0x37
        /*0002*/ 	.short	(.L_102 - .L_101)
.L_101:
        /*0004*/ 	.word	0x00000082


	//----- nvinfo : EIATTR_KPARAM_INFO
	.align		4
.L_102:
        /*0008*/ 	.byte	0x04, 0x17
        /*000a*/ 	.short	(.L_104 - .L_103)
.L_103:
        /*000c*/ 	.word	0x00000000
        /*0010*/ 	.short	0x000c
        /*0012*/ 	.short	0x0058
        /*0014*/ 	.byte	0x00, 0xf0, 0x21, 0x00


	//----- nvinfo : EIATTR_KPARAM_INFO
	.align		4
.L_104:
        /*0018*/ 	.byte	0x04, 0x17
        /*001a*/ 	.short	(.L_106 - .L_105)
.L_105:
        /*001c*/ 	.word	0x00000000
        /*0020*/ 	.short	0x000b
        /*0022*/ 	.short	0x0050
        /*0024*/ 	.byte	0x00, 0xf5, 0x21, 0x00


	//----- nvinfo : EIATTR_KPARAM_INFO
	.align		4
.L_106:
        /*0028*/ 	.byte	0x04, 0x17
        /*002a*/ 	.short	(.L_108 - .L_107)
.L_107:
        /*002c*/ 	.word	0x00000000
        /*0030*/ 	.short	0x000a
        /*0032*/ 	.short	0x0048
        /*0034*/ 	.byte	0x00, 0xf5, 0x21, 0x00


	//----- nvinfo : EIATTR_KPARAM_INFO
	.align		4
.L_108:
        /*0038*/ 	.byte	0x04, 0x17
        /*003a*/ 	.short	(.L_110 - .L_109)
.L_109:
        /*003c*/ 	.word	0x00000000
        /*0040*/ 	.short	0x0009
        /*0042*/ 	.short	0x0040
        /*0044*/ 	.byte	0x00, 0xf0, 0x11, 0x00


	//----- nvinfo : EIATTR_KPARAM_INFO
	.align		4
.L_110:
        /*0048*/ 	.byte	0x04, 0x17
        /*004a*/ 	.short	(.L_112 - .L_111)
.L_111:
        /*004c*/ 	.word	0x00000000
        /*0050*/ 	.short	0x0008
        /*0052*/ 	.short	0x003c
        /*0054*/ 	.byte	0x00, 0xf0, 0x11, 0x00


	//----- nvinfo : EIATTR_KPARAM_INFO
	.align		4
.L_112:
        /*0058*/ 	.byte	0x04, 0x17
        /*005a*/ 	.short	(.L_114 - .L_113)
.L_113:
        /*005c*/ 	.word	0x00000000
        /*0060*/ 	.short	0x0007
        /*0062*/ 	.short	0x0038
        /*0064*/ 	.byte	0x00, 0xf0, 0x11, 0x00


	//----- nvinfo : EIATTR_KPARAM_INFO
	.align		4
.L_114:
        /*0068*/ 	.byte	0x04, 0x17
        /*006a*/ 	.short	(.L_116 - .L_115)
.L_115:
        /*006c*/ 	.word	0x00000000
        /*0070*/ 	.short	0x0006
        /*0072*/ 	.short	0x0030
        /*0074*/ 	.byte	0x00, 0xf5, 0x21, 0x00


	//----- nvinfo : EIATTR_KPARAM_INFO
	.align		4
.L_116:
        /*0078*/ 	.byte	0x04, 0x17
        /*007a*/ 	.short	(.L_118 - .L_117)
.L_117:
        /*007c*/ 	.word	0x00000000
        /*0080*/ 	.short	0x0005
        /*0082*/ 	.short	0x0028
        /*0084*/ 	.byte	0x00, 0xf5, 0x21, 0x00


	//----- nvinfo : EIATTR_KPARAM_INFO
	.align		4
.L_118:
        /*0088*/ 	.byte	0x04, 0x17
        /*008a*/ 	.short	(.L_120 - .L_119)
.L_119:
        /*008c*/ 	.word	0x00000000
        /*0090*/ 	.short	0x0004
        /*0092*/ 	.short	0x0020
        /*0094*/ 	.byte	0x00, 0xf5, 0x21, 0x00


	//----- nvinfo : EIATTR_KPARAM_INFO
	.align		4
.L_120:
        /*0098*/ 	.byte	0x04, 0x17
        /*009a*/ 	.short	(.L_122 - .L_121)
.L_121:
        /*009c*/ 	.word	0x00000000
        /*00a0*/ 	.short	0x0003
        /*00a2*/ 	.short	0x0018
        /*00a4*/ 	.byte	0x00, 0xf0, 0x11, 0x00


	//----- nvinfo : EIATTR_KPARAM_INFO
	.align		4
.L_122:
        /*00a8*/ 	.byte	0x04, 0x17
        /*00aa*/ 	.short	(.L_124 - .L_123)
.L_123:
        /*00ac*/ 	.word	0x00000000
        /*00b0*/ 	.short	0x0002
        /*00b2*/ 	.short	0x0010
        /*00b4*/ 	.byte	0x00, 0xf5, 0x21, 0x00


	//----- nvinfo : EIATTR_KPARAM_INFO
	.align		4
.L_124:
        /*00b8*/ 	.byte	0x04, 0x17
        /*00ba*/ 	.short	(.L_126 - .L_125)
.L_125:
        /*00bc*/ 	.word	0x00000000
        /*00c0*/ 	.short	0x0001
        /*00c2*/ 	.short	0x0008
        /*00c4*/ 	.byte	0x00, 0xf5, 0x21, 0x00


	//----- nvinfo : EIATTR_KPARAM_INFO
	.align		4
.L_126:
        /*00c8*/ 	.byte	0x04, 0x17
        /*00ca*/ 	.short	(.L_128 - .L_127)
.L_127:
        /*00cc*/ 	.word	0x00000000
        /*00d0*/ 	.short	0x0000
        /*00d2*/ 	.short	0x0000
        /*00d4*/ 	.byte	0x00, 0xf5, 0x21, 0x00


	//----- nvinfo : EIATTR_SPARSE_MMA_MASK
	.align		4
.L_128:
        /*00d8*/ 	.byte	0x03, 0x50
        /*00da*/ 	.short	0x0000


	//----- nvinfo : EIATTR_MAXREG_COUNT
	.align		4
        /*00dc*/ 	.byte	0x03, 0x1b
        /*00de*/ 	.short	0x00ff


	//----- nvinfo : EIATTR_MERCURY_ISA_VERSION
	.align		4
        /*00e0*/ 	.byte	0x03, 0x5f
        /*00e2*/ 	.short	0x0101


	//----- nvinfo : EIATTR_INT_WARP_WIDE_INSTR_OFFSETS
	.align		4
        /*00e4*/ 	.byte	0x04, 0x31
        /*00e6*/ 	.short	(.L_130 - .L_129)


	//   ....[0]....
.L_129:
        /*00e8*/ 	.word	0x000005b0


	//   ....[1]....
        /*00ec*/ 	.word	0x000006c0


	//   ....[2]....
        /*00f0*/ 	.word	0x000006d0


	//----- nvinfo : EIATTR_VRC_CTA_INIT_COUNT
	.align		4
.L_130:
        /*00f4*/ 	.byte	0x02, 0x4a
	.zero		1
	.zero		1


	//----- nvinfo : EIATTR_EXIT_INSTR_OFFSETS
	.align		4
        /*00f8*/ 	.byte	0x04, 0x1c
        /*00fa*/ 	.short	(.L_132 - .L_131)


	//   ....[0]....
.L_131:
        /*00fc*/ 	.word	0x00000070


	//   ....[1]....
        /*0100*/ 	.word	0x00000130


	//   ....[2]....
        /*0104*/ 	.word	0x00000820


	//----- nvinfo : EIATTR_CRS_STACK_SIZE
	.align		4
.L_132:
        /*0108*/ 	.byte	0x04, 0x1e
        /*010a*/ 	.short	(.L_134 - .L_133)
.L_133:
        /*010c*/ 	.word	0x00000000


	//----- nvinfo : EIATTR_CBANK_PARAM_SIZE
	.align		4
.L_134:
        /*0110*/ 	.byte	0x03, 0x19
        /*0112*/ 	.short	0x0060


	//----- nvinfo : EIATTR_PARAM_CBANK
	.align		4
        /*0114*/ 	.byte	0x04, 0x0a
        /*0116*/ 	.short	(.L_136 - .L_135)
	.align		4
.L_135:
        /*0118*/ 	.word	index@(.nv.constant0._Z12dottt_kernelPKiS0_S0_iS0_S0_S0_iiiPyP4Edgem)
        /*011c*/ 	.short	0x0380
        /*011e*/ 	.short	0x0060


	//----- nvinfo : EIATTR_SW_WAR
	.align		4
.L_136:
        /*0120*/ 	.byte	0x04, 0x36
        /*0122*/ 	.short	(.L_138 - .L_137)
.L_137:
        /*0124*/ 	.word	0x00000008
.L_138:


//--------------------- .nv.callgraph             --------------------------
	.section	.nv.callgraph,"",@"SHT_CUDA_CALLGRAPH"
	.align	4
	.sectionentsize	8
	.align		4
        /*0000*/ 	.word	0x00000000
	.align		4
        /*0004*/ 	.word	0xffffffff
	.align		4
        /*0008*/ 	.word	0x00000000
	.align		4
        /*000c*/ 	.word	0xfffffffe
	.align		4
        /*0010*/ 	.word	0x00000000
	.align		4
        /*0014*/ 	.word	0xfffffffd
	.align		4
        /*0018*/ 	.word	0x00000000
	.align		4
        /*001c*/ 	.word	0xfffffffc


//--------------------- .nv.constant4             --------------------------
	.section	.nv.constant4,"a",@progbits
	.align	8
	.align		8
.nv.constant4:
        /*0000*/ 	.dword	_ZN34_INTERNAL_a8a85354_4_k_cu_7aa4af244cuda3std3__45__cpo5beginE
	.align		8
        /*0008*/ 	.dword	_ZN34_INTERNAL_a8a85354_4_k_cu_7aa4af244cuda3std3__45__cpo3endE
	.align		8
        /*0010*/ 	.dword	_ZN34_INTERNAL_a8a85354_4_k_cu_7aa4af244cuda3std3__45__cpo6cbeginE
	.align		8
        /*0018*/ 	.dword	_ZN34_INTERNAL_a8a85354_4_k_cu_7aa4af244cuda3std3__45__cpo4cendE
	.align		8
        /*0020*/ 	.dword	_ZN34_INTERNAL_a8a85354_4_k_cu_7aa4af244cuda3std3__45__cpo6rbeginE
	.align		8
        /*0028*/ 	.dword	_ZN34_INTERNAL_a8a85354_4_k_cu_7aa4af244cuda3std3__45__cpo4rendE
	.align		8
        /*0030*/ 	.dword	_ZN34_INTERNAL_a8a85354_4_k_cu_7aa4af244cuda3std3__45__cpo7crbeginE
	.align		8
        /*0038*/ 	.dword	_ZN34_INTERNAL_a8a85354_4_k_cu_7aa4af244cuda3std3__45__cpo5crendE
	.align		8
        /*0040*/ 	.dword	_ZN34_INTERNAL_a8a85354_4_k_cu_7aa4af244cuda3std3__436_GLOBAL__N__a8a85354_4_k_cu_7aa4af246ignoreE
	.align		8
        /*0048*/ 	.dword	_ZN34_INTERNAL_a8a85354_4_k_cu_7aa4af244cuda3std3__419piecewise_constructE
	.align		8
        /*0050*/ 	.dword	_ZN34_INTERNAL_a8a85354_4_k_cu_7aa4af244cuda3std3__48in_placeE
	.align		8
        /*0058*/ 	.dword	_ZN34_INTERNAL_a8a85354_4_k_cu_7aa4af244cuda3std3__420unreachable_sentinelE
	.align		8
        /*0060*/ 	.dword	_ZN34_INTERNAL_a8a85354_4_k_cu_7aa4af244cuda3std3__47nulloptE
	.align		8
        /*0068*/ 	.dword	_ZN34_INTERNAL_a8a85354_4_k_cu_7aa4af244cuda3std3__48unexpectE
	.align		8
        /*0070*/ 	.dword	_ZN34_INTERNAL_a8a85354_4_k_cu_7aa4af244cuda3std6ranges3__45__cpo4swapE
	.align		8
        /*0078*/ 	.dword	_ZN34_INTERNAL_a8a85354_4_k_cu_7aa4af244cuda3std6ranges3__45__cpo9iter_moveE
	.align		8
        /*0080*/ 	.dword	_ZN34_INTERNAL_a8a85354_4_k_cu_7aa4af244cuda3std6ranges3__45__cpo5beginE
	.align		8
        /*0088*/ 	.dword	_ZN34_INTERNAL_a8a85354_4_k_cu_7aa4af244cuda3std6ranges3__45__cpo3endE
	.align		8
        /*0090*/ 	.dword	_ZN34_INTERNAL_a8a85354_4_k_cu_7aa4af244cuda3std6ranges3__45__cpo6cbeginE
	.align		8
        /*0098*/ 	.dword	_ZN34_INTERNAL_a8a85354_4_k_cu_7aa4af244cuda3std6ranges3__45__cpo4cendE
	.align		8
        /*00a0*/ 	.dword	_ZN34_INTERNAL_a8a85354_4_k_cu_7aa4af244cuda3std6ranges3__45__cpo7advanceE
	.align		8
        /*00a8*/ 	.dword	_ZN34_INTERNAL_a8a85354_4_k_cu_7aa4af244cuda3std6ranges3__45__cpo9iter_swapE
	.align		8
        /*00b0*/ 	.dword	_ZN34_INTERNAL_a8a85354_4_k_cu_7aa4af244cuda3std6ranges3__45__cpo4nextE
	.align		8
        /*00b8*/ 	.dword	_ZN34_INTERNAL_a8a85354_4_k_cu_7aa4af244cuda3std6ranges3__45__cpo4prevE
	.align		8
        /*00c0*/ 	.dword	_ZN34_INTERNAL_a8a85354_4_k_cu_7aa4af244cuda3std6ranges3__45__cpo4dataE
	.align		8
        /*00c8*/ 	.dword	_ZN34_INTERNAL_a8a85354_4_k_cu_7aa4af244cuda3std6ranges3__45__cpo5cdataE
	.align		8
        /*00d0*/ 	.dword	_ZN34_INTERNAL_a8a85354_4_k_cu_7aa4af244cuda3std6ranges3__45__cpo4sizeE
	.align		8
        /*00d8*/ 	.dword	_ZN34_INTERNAL_a8a85354_4_k_cu_7aa4af244cuda3std6ranges3__45__cpo5ssizeE
	.align		8
        /*00e0*/ 	.dword	_ZN34_INTERNAL_a8a85354_4_k_cu_7aa4af244cuda3std6ranges3__45__cpo8distanceE
	.align		8
        /*00e8*/ 	.dword	_ZN34_INTERNAL_a8a85354_4_k_cu_7aa4af246thrust24THRUST_300001_SM_1000_NS8cuda_cub3parE
	.align		8
        /*00f0*/ 	.dword	_ZN34_INTERNAL_a8a85354_4_k_cu_7aa4af246thrust24THRUST_300001_SM_1000_NS8cuda_cub10par_nosyncE
	.align		8
        /*00f8*/ 	.dword	_ZN34_INTERNAL_a8a85354_4_k_cu_7aa4af246thrust24THRUST_300001_SM_1000_NS6system6detail10sequential3seqE
	.align		8
        /*0100*/ 	.dword	_ZN34_INTERNAL_a8a85354_4_k_cu_7aa4af246thrust24THRUST_300001_SM_1000_NS12placeholders2_1E
	.align		8
        /*0108*/ 	.dword	_ZN34_INTERNAL_a8a85354_4_k_cu_7aa4af246thrust24THRUST_300001_SM_1000_NS12placeholders2_2E
	.align		8
        /*0110*/ 	.dword	_ZN34_INTERNAL_a8a85354_4_k_cu_7aa4af246thrust24THRUST_300001_SM_1000_NS12placeholders2_3E
	.align		8
        /*0118*/ 	.dword	_ZN34_INTERNAL_a8a85354_4_k_cu_7aa4af246thrust24THRUST_300001_SM_1000_NS12placeholders2_4E
	.align		8
        /*0120*/ 	.dword	_ZN34_INTERNAL_a8a85354_4_k_cu_7aa4af246thrust24THRUST_300001_SM_1000_NS12placeholders2_5E
	.align		8
        /*0128*/ 	.dword	_ZN34_INTERNAL_a8a85354_4_k_cu_7aa4af246thrust24THRUST_300001_SM_1000_NS12placeholders2_6E
	.align		8
        /*0130*/ 	.dword	_ZN34_INTERNAL_a8a85354_4_k_cu_7aa4af246thrust24THRUST_300001_SM_1000_NS12placeholders2_7E
	.align		8
        /*0138*/ 	.dword	_ZN34_INTERNAL_a8a85354_4_k_cu_7aa4af246thrust24THRUST_300001_SM_1000_NS12placeholders2_8E
	.align		8
        /*0140*/ 	.dword	_ZN34_INTERNAL_a8a85354_4_k_cu_7aa4af246thrust24THRUST_300001_SM_1000_NS12placeholders2_9E
	.align		8
        /*0148*/ 	.dword	_ZN34_INTERNAL_a8a85354_4_k_cu_7aa4af246thrust24THRUST_300001_SM_1000_NS12placeholders3_10E
	.align		8
        /*0150*/ 	.dword	_ZN34_INTERNAL_a8a85354_4_k_cu_7aa4af246thrust24THRUST_300001_SM_1000_NS3seqE


//--------------------- .text._ZN3cub18CUB_300001_SM_10006detail8for_each13static_kernelINS2_12policy_hub_t12policy_500_tEmN6thrust24THRUST_300001_SM_1000_NS8cuda_cub20__uninitialized_fill7functorINS7_10device_ptrI4EdgeEESC_EEEEvT0_T1_ --------------------------
	.section	.text._ZN3cub18CUB_300001_SM_10006detail8for_each13static_kernelINS2_12policy_hub_t12policy_500_tEmN6thrust24THRUST_300001_SM_1000_NS8cuda_cub20__uninitialized_fill7functorINS7_10device_ptrI4EdgeEESC_EEEEvT0_T1_,"ax",@progbits
	.align	128
        .global         _ZN3cub18CUB_300001_SM_10006detail8for_each13static_kernelINS2_12policy_hub_t12policy_500_tEmN6thrust24THRUST_300001_SM_1000_NS8cuda_cub20__uninitialized_fill7functorINS7_10device_ptrI4EdgeEESC_EEEEvT0_T1_
        .type           _ZN3cub18CUB_300001_SM_10006detail8for_each13static_kernelINS2_12policy_hub_t12policy_500_tEmN6thrust24THRUST_300001_SM_1000_NS8cuda_cub20__uninitialized_fill7functorINS7_10device_ptrI4EdgeEESC_EEEEvT0_T1_,@function
        .size           _ZN3cub18CUB_300001_SM_10006detail8for_each13static_kernelINS2_12policy_hub_t12policy_500_tEmN6thrust24THRUST_300001_SM_1000_NS8cuda_cub20__uninitialized_fill7functorINS7_10device_ptrI4EdgeEESC_EEEEvT0_T1_,(.L_x_15 - _ZN3cub18CUB_300001_SM_10006detail8for_each13static_kernelINS2_12policy_hub_t12policy_500_tEmN6thrust24THRUST_300001_SM_1000_NS8cuda_cub20__uninitialized_fill7functorINS7_10device_ptrI4EdgeEESC_EEEEvT0_T1_)
        .other          _ZN3cub18CUB_300001_SM_10006detail8for_each13static_kernelINS2_12policy_hub_t12policy_500_tEmN6thrust24THRUST_300001_SM_1000_NS8cuda_cub20__uninitialized_fill7functorINS7_10device_ptrI4EdgeEESC_EEEEvT0_T1_,@"STO_CUDA_ENTRY STV_DEFAULT"
_ZN3cub18CUB_300001_SM_10006detail8for_each13static_kernelINS2_12policy_hub_t12policy_500_tEmN6thrust24THRUST_300001_SM_1000_NS8cuda_cub20__uninitialized_fill7functorINS7_10device_ptrI4EdgeEESC_EEEEvT0_T1_:
.text._ZN3cub18CUB_300001_SM_10006detail8for_each13static_kernelINS2_12policy_hub_t12policy_500_tEmN6thrust24THRUST_300001_SM_1000_NS8cuda_cub20__uninitialized_fill7functorINS7_10device_ptrI4EdgeEESC_EEEEvT0_T1_:
[----:B------:R-:W-:Y:S08]  /*0000*/  LDC R1, c[0x0][0x37c] ;  /* 0x0000df00ff017b82 */ /* 0x000ff00000000800 */
[----:B------:R-:W0:Y:S01]  /*0010*/  S2UR UR4, SR_CTAID.X ;  /* 0x00000000000479c3 */ /* 0x000e220000002500 */
[----:B------:R-:W1:Y:S01]  /*0020*/  LDCU.64 UR6, c[0x0][0x380] ;  /* 0x00007000ff0677ac */ /* 0x000e620008000a00 */
[----:B------:R-:W2:Y:S01]  /*0030*/  LDCU.64 UR8, c[0x0][0x358] ;  /* 0x00006b00ff0877ac */ /* 0x000ea20008000a00 */
[----:B0-----:R-:W-:-:S04]  /*0040*/  UIMAD.WIDE.U32 UR4, UR4, 0x200, URZ ;  /* 0x00000200040478a5 */ /* 0x001fc8000f8e00ff */
[----:B-1----:R-:W-:-:S04]  /*0050*/  UIADD3 UR6, UP0, UPT, -UR4, UR6, URZ ;  /* 0x0000000604067290 */ /* 0x002fc8000ff1e1ff */
[----:B------:R-:W-:Y:S02]  /*0060*/  UIADD3.X UR7, UPT, UPT, ~UR5, UR7, URZ, UP0, !UPT ;  /* 0x0000000705077290 */ /* 0x000fe400087fe5ff */
[----:B------:R-:W-:-:S04]  /*0070*/  UISETP.GE.U32.AND UP0, UPT, UR6, 0x200, UPT ;  /* 0x000002000600788c */ /* 0x000fc8000bf06070 */
[----:B------:R-:W-:-:S09]  /*0080*/  UISETP.GE.U32.AND.EX UP0, UPT, UR7, URZ, UPT, UP0 ;  /* 0x000000ff0700728c */ /* 0x000fd2000bf06100 */
[----:B--2---:R-:W-:Y:S05]  /*0090*/  BRA.U !UP0, `(.L_x_0) ;  /* 0x0000000108407547 */ /* 0x004fea000b800000 */
[----:B------:R-:W0:Y:S01]  /*00a0*/  S2R R0, SR_TID.X ;  /* 0x0000000000007919 */ /* 0x000e220000002100 */
[----:B------:R-:W1:Y:S08]  /*00b0*/  LDC.64 R2, c[0x0][0x388] ;  /* 0x0000e200ff027b82 */ /* 0x000e700000000a00 */
[----:B------:R-:W2:Y:S08]  /*00c0*/  LDC.64 R6, c[0x0][0x390] ;  /* 0x0000e400ff067b82 */ /* 0x000eb00000000a00 */
[----:B------:R-:W3:Y:S01]  /*00d0*/  LDC R9, c[0x0][0x398] ;  /* 0x0000e600ff097b82 */ /* 0x000ee20000000800 */
[----:B0-----:R-:W-:-:S05]  /*00e0*/  IADD3 R5, P0, PT, R0, UR4, RZ ;  /* 0x0000000400057c10 */ /* 0x001fca000ff1e0ff */
[----:B------:R-:W-:Y:S02]  /*00f0*/  IMAD.X R0, RZ, RZ, UR5, P0 ;  /* 0x00000005ff007e24 */ /* 0x000fe400080e06ff */
[----:B-1----:R-:W-:-:S04]  /*0100*/  IMAD.WIDE.U32 R2, R5, 0xc, R2 ;  /* 0x0000000c05027825 */ /* 0x002fc800078e0002 */
[----:B------:R-:W-:-:S05]  /*0110*/  IMAD R5, R0, 0xc, RZ ;  /* 0x0000000c00057824 */ /* 0x000fca00078e02ff */
[----:B------:R-:W-:-:S05]  /*0120*/  IADD3 R3, PT, PT, R3, R5, RZ ;  /* 0x0000000503037210 */ /* 0x000fca0007ffe0ff */
[----:B--2---:R-:W-:Y:S04]  /*0130*/  STG.E desc[UR8][R2.64], R6 ;  /* 0x0000000602007986 */ /* 0x004fe8000c101908 */
[----:B------:R-:W-:Y:S04]  /*0140*/  STG.E desc[UR8][R2.64+0xc00], R6 ;  /* 0x000c000602007986 */ /* 0x000fe8000c101908 */
[----:B------:R-:W-:Y:S04]  /*0150*/  STG.E desc[UR8][R2.64+0x4], R7 ;  /* 0x0000040702007986 */ /* 0x000fe8000c101908 */
[----:B------:R-:W-:Y:S04]  /*0160*/  STG.E desc[UR8][R2.64+0xc04], R7 ;  /* 0x000c040702007986 */ /* 0x000fe8000c101908 */
[----:B---3--:R-:W-:Y:S04]  /*0170*/  STG.E desc[UR8][R2.64+0x8], R9 ;  /* 0x0000080902007986 */ /* 0x008fe8000c101908 */
[----:B------:R-:W-:Y:S01]  /*0180*/  STG.E desc[UR8][R2.64+0xc08], R9 ;  /* 0x000c080902007986 */ /* 0x000fe2000c101908 */
[----:B------:R-:W-:Y:S05]  /*0190*/  EXIT ;  /* 0x000000000000794d */ /* 0x000fea0003800000 */
.L_x_0:
[----:B------:R-:W0:Y:S01]  /*01a0*/  S2R R0, SR_TID.X ;  /* 0x0000000000007919 */ /* 0x000e220000002100 */
[----:B------:R-:W-:Y:S01]  /*01b0*/  IMAD.U32 R2, RZ, RZ, UR7 ;  /* 0x00000007ff027e24 */ /* 0x000fe2000f8e00ff */
[C---:B0-----:R-:W-:Y:S02]  /*01c0*/  ISETP.LT.U32.AND P0, PT, R0.reuse, UR6, PT ;  /* 0x0000000600007c0c */ /* 0x041fe4000bf01070 */
[C---:B------:R-:W-:Y:S01]  /*01d0*/  IADD3 R5, P1, PT, R0.reuse, UR4, RZ ;  /* 0x0000000400057c10 */ /* 0x040fe2000ff3e0ff */
[----:B------:R-:W-:Y:S01]  /*01e0*/  VIADD R0, R0, 0x100 ;  /* 0x0000010000007836 */ /* 0x000fe20000000000 */
[----:B------:R-:W-:Y:S02]  /*01f0*/  ISETP.GT.U32.AND.EX P0, PT, R2, RZ, PT, P0 ;  /* 0x000000ff0200720c */ /* 0x000fe40003f04100 */
[----:B------:R-:W0:Y:S01]  /*0200*/  LDC.64 R2, c[0x0][0x388] ;  /* 0x0000e200ff027b82 */ /* 0x000e220000000a00 */
[----:B------:R-:W-:Y:S02]  /*0210*/  IADD3.X R4, PT, PT, RZ, UR5, RZ, P1, !PT ;  /* 0x00000005ff047c10 */ /* 0x000fe40008ffe4ff */
[----:B------:R-:W-:-:S02]  /*0220*/  ISETP.LT.U32.AND P1, PT, R0, UR6, PT ;  /* 0x0000000600007c0c */ /* 0x000fc4000bf21070 */
[----:B------:R-:W-:-:S04]  /*0230*/  MOV R0, UR7 ;  /* 0x0000000700007c02 */ /* 0x000fc80008000f00 */
[----:B------:R-:W-:Y:S02]  /*0240*/  ISETP.GT.U32.AND.EX P1, PT, R0, RZ, PT, P1 ;  /* 0x000000ff0000720c */ /* 0x000fe40003f24110 */
[----:B------:R-:W1:Y:S08]  /*0250*/  @P0 LDC.64 R6, c[0x0][0x390] ;  /* 0x0000e400ff060b82 */ /* 0x000e700000000a00 */
[----:B------:R-:W2:Y:S01]  /*0260*/  @P0 LDC R9, c[0x0][0x398] ;  /* 0x0000e600ff090b82 */ /* 0x000ea20000000800 */
[----:B0-----:R-:W-:-:S04]  /*0270*/  IMAD.WIDE.U32 R2, R5, 0xc, R2 ;  /* 0x0000000c05027825 */ /* 0x001fc800078e0002 */
[----:B------:R-:W-:-:S04]  /*0280*/  IMAD R5, R4, 0xc, RZ ;  /* 0x0000000c04057824 */ /* 0x000fc800078e02ff */
[----:B------:R-:W-:-:S05]  /*0290*/  IMAD.IADD R3, R3, 0x1, R5 ;  /* 0x0000000103037824 */ /* 0x000fca00078e0205 */
[----:B-1----:R0:W-:Y:S04]  /*02a0*/  @P0 STG.E desc[UR8][R2.64], R6 ;  /* 0x0000000602000986 */ /* 0x0021e8000c101908 */
[----:B------:R0:W-:Y:S04]  /*02b0*/  @P0 STG.E desc[UR8][R2.64+0x4], R7 ;  /* 0x0000040702000986 */ /* 0x0001e8000c101908 */
[----:B--2---:R0:W-:Y:S01]  /*02c0*/  @P0 STG.E desc[UR8][R2.64+0x8], R9 ;  /* 0x0000080902000986 */ /* 0x0041e2000c101908 */
[----:B------:R-:W-:Y:S05]  /*02d0*/  @!P1 EXIT ;  /* 0x000000000000994d */ /* 0x000fea0003800000 */
[----:B------:R-:W1:Y:S08]  /*02e0*/  LDC.64 R4, c[0x0][0x390] ;  /* 0x0000e400ff047b82 */ /* 0x000e700000000a00 */
[----:B0-----:R-:W0:Y:S01]  /*02f0*/  LDC R7, c[0x0][0x398] ;  /* 0x0000e600ff077b82 */ /* 0x001e220000000800 */
[----:B-1----:R-:W-:Y:S04]  /*0300*/  STG.E desc[UR8][R2.64+0xc00], R4 ;  /* 0x000c000402007986 */ /* 0x002fe8000c101908 */
[----:B------:R-:W-:Y:S04]  /*0310*/  STG.E desc[UR8][R2.64+0xc04], R5 ;  /* 0x000c040502007986 */ /* 0x000fe8000c101908 */
[----:B0-----:R-:W-:Y:S01]  /*0320*/  STG.E desc[UR8][R2.64+0xc08], R7 ;  /* 0x000c080702007986 */ /* 0x001fe2000c101908 */
[----:B------:R-:W-:Y:S05]  /*0330*/  EXIT ;  /* 0x000000000000794d */ /* 0x000fea0003800000 */
.L_x_1:
[----:B------:R-:W-:-:S00]  /*0340*/  BRA `(.L_x_1) ;  /* 0xfffffffc00fc7947 */ /* 0x000fc0000383ffff */
[----:B------:R-:W-:-:S00]  /*0350*/  NOP ;  /* 0x0000000000007918 */ /* 0x000fc00000000000 */
        /* <DEDUP_REMOVED lines=10> */
.L_x_15:


//--------------------- .text._ZN3cub18CUB_300001_SM_10006detail8for_each13static_kernelINS2_12policy_hub_t12policy_500_tEmN6thrust24THRUST_300001_SM_1000_NS8cuda_cub20__uninitialized_fill7functorINS7_10device_ptrIyEEyEEEEvT0_T1_ --------------------------
	.section	.text._ZN3cub18CUB_300001_SM_10006detail8for_each13static_kernelINS2_12policy_hub_t12policy_500_tEmN6thrust24THRUST_300001_SM_1000_NS8cuda_cub20__uninitialized_fill7functorINS7_10device_ptrIyEEyEEEEvT0_T1_,"ax",@progbits
	.align	128
        .global         _ZN3cub18CUB_300001_SM_10006detail8for_each13static_kernelINS2_12policy_hub_t12policy_500_tEmN6thrust24THRUST_300001_SM_1000_NS8cuda_cub20__uninitialized_fill7functorINS7_10device_ptrIyEEyEEEEvT0_T1_
        .type           _ZN3cub18CUB_300001_SM_10006detail8for_each13static_kernelINS2_12policy_hub_t12policy_500_tEmN6thrust24THRUST_300001_SM_1000_NS8cuda_cub20__uninitialized_fill7functorINS7_10device_ptrIyEEyEEEEvT0_T1_,@function
        .size           _ZN3cub18CUB_300001_SM_10006detail8for_each13static_kernelINS2_12policy_hub_t12policy_500_tEmN6thrust24THRUST_300001_SM_1000_NS8cuda_cub20__uninitialized_fill7functorINS7_10device_ptrIyEEyEEEEvT0_T1_,(.L_x_16 - _ZN3cub18CUB_300001_SM_10006detail8for_each13static_kernelINS2_12policy_hub_t12policy_500_tEmN6thrust24THRUST_300001_SM_1000_NS8cuda_cub20__uninitialized_fill7functorINS7_10device_ptrIyEEyEEEEvT0_T1_)
        .other          _ZN3cub18CUB_300001_SM_10006detail8for_each13static_kernelINS2_12policy_hub_t12policy_500_tEmN6thrust24THRUST_300001_SM_1000_NS8cuda_cub20__uninitialized_fill7functorINS7_10device_ptrIyEEyEEEEvT0_T1_,@"STO_CUDA_ENTRY STV_DEFAULT"
_ZN3cub18CUB_300001_SM_10006detail8for_each13static_kernelINS2_12policy_hub_t12policy_500_tEmN6thrust24THRUST_300001_SM_1000_NS8cuda_cub20__uninitialized_fill7functorINS7_10device_ptrIyEEyEEEEvT0_T1_:
.text._ZN3cub18CUB_300001_SM_10006detail8for_each13static_kernelINS2_12policy_hub_t12policy_500_tEmN6thrust24THRUST_300001_SM_1000_NS8cuda_cub20__uninitialized_fill7functorINS7_10device_ptrIyEEyEEEEvT0_T1_:
        /* <DEDUP_REMOVED lines=11> */
[----:B------:R-:W1:Y:S01]  /*00b0*/  LDCU.64 UR6, c[0x0][0x388] ;  /* 0x00007100ff0677ac */ /* 0x000e620008000a00 */
[----:B------:R-:W2:Y:S01]  /*00c0*/  LDC.64 R4, c[0x0][0x390] ;  /* 0x0000e400ff047b82 */ /* 0x000ea20000000a00 */
[----:B0-----:R-:W-:-:S05]  /*00d0*/  IADD3 R0, P0, PT, R0, UR4, RZ ;  /* 0x0000000400007c10 */ /* 0x001fca000ff1e0ff */
[----:B------:R-:W-:Y:S01]  /*00e0*/  IMAD.X R3, RZ, RZ, UR5, P0 ;  /* 0x00000005ff037e24 */ /* 0x000fe200080e06ff */
[----:B-1----:R-:W-:-:S04]  /*00f0*/  LEA R2, P0, R0, UR6, 0x3 ;  /* 0x0000000600027c11 */ /* 0x002fc8000f8018ff */
[----:B------:R-:W-:-:S05]  /*0100*/  LEA.HI.X R3, R0, UR7, R3, 0x3, P0 ;  /* 0x0000000700037c11 */ /* 0x000fca00080f1c03 */
[----:B--2---:R-:W-:Y:S04]  /*0110*/  STG.E.64 desc[UR8][R2.64], R4 ;  /* 0x0000000402007986 */ /* 0x004fe8000c101b08 */
[----:B------:R-:W-:Y:S01]  /*0120*/  STG.E.64 desc[UR8][R2.64+0x800], R4 ;  /* 0x0008000402007986 */ /* 0x000fe2000c101b08 */
[----:B------:R-:W-:Y:S05]  /*0130*/  EXIT ;  /* 0x000000000000794d */ /* 0x000fea0003800000 */
.L_x_2:
[----:B------:R-:W0:Y:S01]  /*0140*/  S2R R0, SR_TID.X ;  /* 0x0000000000007919 */ /* 0x000e220000002100 */
[----:B------:R-:W-:Y:S01]  /*0150*/  IMAD.U32 R2, RZ, RZ, UR7 ;  /* 0x00000007ff027e24 */ /* 0x000fe2000f8e00ff */
[----:B------:R-:W1:Y:S01]  /*0160*/  LDCU.64 UR10, c[0x0][0x388] ;  /* 0x00007100ff0a77ac */ /* 0x000e620008000a00 */
[----:B------:R-:W-:Y:S01]  /*0170*/  IMAD.U32 R6, RZ, RZ, UR7 ;  /* 0x00000007ff067e24 */ /* 0x000fe2000f8e00ff */
[----:B0-----:R-:W-:-:S04]  /*0180*/  ISETP.LT.U32.AND P0, PT, R0, UR6, PT ;  /* 0x0000000600007c0c */ /* 0x001fc8000bf01070 */
[----:B------:R-:W-:Y:S01]  /*0190*/  ISETP.GT.U32.AND.EX P0, PT, R2, RZ, PT, P0 ;  /* 0x000000ff0200720c */ /* 0x000fe20003f04100 */
[C---:B------:R-:W-:Y:S01]  /*01a0*/  VIADD R2, R0.reuse, 0x100 ;  /* 0x0000010000027836 */ /* 0x040fe20000000000 */
[----:B------:R-:W-:-:S04]  /*01b0*/  IADD3 R0, P2, PT, R0, UR4, RZ ;  /* 0x0000000400007c10 */ /* 0x000fc8000ff5e0ff */
[----:B------:R-:W-:Y:S01]  /*01c0*/  ISETP.LT.U32.AND P1, PT, R2, UR6, PT ;  /* 0x0000000602007c0c */ /* 0x000fe2000bf21070 */
[----:B------:R-:W-:Y:S01]  /*01d0*/  IMAD.X R3, RZ, RZ, UR5, P2 ;  /* 0x00000005ff037e24 */ /* 0x000fe200090e06ff */
[----:B-1----:R-:W-:Y:S02]  /*01e0*/  LEA R2, P2, R0, UR10, 0x3 ;  /* 0x0000000a00027c11 */ /* 0x002fe4000f8418ff */
[----:B------:R-:W-:Y:S02]  /*01f0*/  ISETP.GT.U32.AND.EX P1, PT, R6, RZ, PT, P1 ;  /* 0x000000ff0600720c */ /* 0x000fe40003f24110 */
[----:B------:R-:W-:Y:S01]  /*0200*/  LEA.HI.X R3, R0, UR11, R3, 0x3, P2 ;  /* 0x0000000b00037c11 */ /* 0x000fe200090f1c03 */
[----:B------:R-:W0:Y:S04]  /*0210*/  @P0 LDC.64 R4, c[0x0][0x390] ;  /* 0x0000e400ff040b82 */ /* 0x000e280000000a00 */
[----:B0-----:R0:W-:Y:S06]  /*0220*/  @P0 STG.E.64 desc[UR8][R2.64], R4 ;  /* 0x0000000402000986 */ /* 0x0011ec000c101b08 */
[----:B------:R-:W-:Y:S05]  /*0230*/  @!P1 EXIT ;  /* 0x000000000000994d */ /* 0x000fea0003800000 */
[----:B0-----:R-:W0:Y:S02]  /*0240*/  LDC.64 R4, c[0x0][0x390] ;  /* 0x0000e400ff047b82 */ /* 0x001e240000000a00 */
[----:B0-----:R-:W-:Y:S01]  /*0250*/  STG.E.64 desc[UR8][R2.64+0x800], R4 ;  /* 0x0008000402007986 */ /* 0x001fe2000c101b08 */
[----:B------:R-:W-:Y:S05]  /*0260*/  EXIT ;  /* 0x000000000000794d */ /* 0x000fea0003800000 */
.L_x_3:
        /* <DEDUP_REMOVED lines=9> */
.L_x_16:


//--------------------- .text._ZN3cub18CUB_300001_SM_10006detail11EmptyKernelIvEEvv --------------------------
	.section	.text._ZN3cub18CUB_300001_SM_10006detail11EmptyKernelIvEEvv,"ax",@progbits
	.align	128
        .global         _ZN3cub18CUB_300001_SM_10006detail11EmptyKernelIvEEvv
        .type           _ZN3cub18CUB_300001_SM_10006detail11EmptyKernelIvEEvv,@function
        .size           _ZN3cub18CUB_300001_SM_10006detail11EmptyKernelIvEEvv,(.L_x_17 - _ZN3cub18CUB_300001_SM_10006detail11EmptyKernelIvEEvv)
        .other          _ZN3cub18CUB_300001_SM_10006detail11EmptyKernelIvEEvv,@"STO_CUDA_ENTRY STV_DEFAULT"
_ZN3cub18CUB_300001_SM_10006detail11EmptyKernelIvEEvv:
.text._ZN3cub18CUB_300001_SM_10006detail11EmptyKernelIvEEvv:
[----:B------:R-:W-:Y:S01]  /*0000*/  LDC R1, c[0x0][0x37c] ;  /* 0x0000df00ff017b82 */ /* 0x000fe20000000800 */
[----:B------:R-:W-:Y:S05]  /*0010*/  EXIT ;  /* 0x000000000000794d */ /* 0x000fea0003800000 */
.L_x_4:
        /* <DEDUP_REMOVED lines=14> */
.L_x_17:


//--------------------- .text._Z12dottt_kernelPKiS0_S0_iS0_S0_S0_iiiPyP4Edgem --------------------------
	.section	.text._Z12dottt_kernelPKiS0_S0_iS0_S0_S0_iiiPyP4Edgem,"ax",@progbits
	.align	128
        .global         _Z12dottt_kernelPKiS0_S0_iS0_S0_S0_iiiPyP4Edgem
        .type           _Z12dottt_kernelPKiS0_S0_iS0_S0_S0_iiiPyP4Edgem,@function
        .size           _Z12dottt_kernelPKiS0_S0_iS0_S0_S0_iiiPyP4Edgem,(.L_x_18 - _Z12dottt_kernelPKiS0_S0_iS0_S0_S0_iiiPyP4Edgem)
        .other          _Z12dottt_kernelPKiS0_S0_iS0_S0_S0_iiiPyP4Edgem,@"STO_CUDA_ENTRY STV_DEFAULT"
_Z12dottt_kernelPKiS0_S0_iS0_S0_S0_iiiPyP4Edgem:
.text._Z12dottt_kernelPKiS0_S0_iS0_S0_S0_iiiPyP4Edgem:
[----:B------:R-:W-:Y:S01]  /*0000*/  LDC R1, c[0x0][0x37c] ;  /* 0x0000df00ff017b82 */ /* 0x000fe20000000800 */
[----:B------:R-:W0:Y:S07]  /*0010*/  S2R R0, SR_TID.X ;  /* 0x0000000000007919 */ /* 0x000e2e0000002100 */
[----:B------:R-:W0:Y:S01]  /*0020*/  S2UR UR4, SR_CTAID.X ;  /* 0x00000000000479c3 */ /* 0x000e220000002500 */
[----:B------:R-:W1:Y:S07]  /*0030*/  LDCU UR5, c[0x0][0x398] ;  /* 0x00007300ff0577ac */ /* 0x000e6e0008000800 */
[----:B------:R-:W0:Y:S02]  /*0040*/  LDC R11, c[0x0][0x360] ;  /* 0x0000d800ff0b7b82 */ /* 0x000e240000000800 */
[----:B0-----:R-:W-:-:S05]  /*0050*/  IMAD R11, R11, UR4, R0 ;  /* 0x000000040b0b7c24 */ /* 0x001fca000f8e0200 */
[----:B-1----:R-:W-:-:S13]  /*0060*/  ISETP.GE.AND P0, PT, R11, UR5, PT ;  /* 0x000000050b007c0c */ /* 0x002fda000bf06270 */
[----:B------:R-:W-:Y:S05]  /*0070*/  @P0 EXIT ;  /* 0x000000000000094d */ /* 0x000fea0003800000 */
[----:B------:R-:W0:Y:S01]  /*0080*/  LDC.64 R6, c[0x0][0x388] ;  /* 0x0000e200ff067b82 */ /* 0x000e220000000a00 */
[----:B------:R-:W1:Y:S07]  /*0090*/  LDCU.64 UR8, c[0x0][0x358] ;  /* 0x00006b00ff0877ac */ /* 0x000e6e0008000a00 */
[----:B------:R-:W2:Y:S08]  /*00a0*/  LDC.64 R12, c[0x0][0x3a0] ;  /* 0x0000e800ff0c7b82 */ /* 0x000eb00000000a00 */
[----:B------:R-:W3:Y:S01]  /*00b0*/  LDC.64 R2, c[0x0][0x380] ;  /* 0x0000e000ff027b82 */ /* 0x000ee20000000a00 */
[----:B0-----:R-:W-:-:S05]  /*00c0*/  IMAD.WIDE R6, R11, 0x4, R6 ;  /* 0x000000040b067825 */ /* 0x001fca00078e0206 */
[----:B-1----:R-:W2:Y:S02]  /*00d0*/  LDG.E R0, desc[UR8][R6.64] ;  /* 0x0000000806007981 */ /* 0x002ea4000c1e1900 */
[----:B--2---:R-:W-:-:S05]  /*00e0*/  IMAD.WIDE R8, R0, 0x4, R12 ;  /* 0x0000000400087825 */ /* 0x004fca00078e020c */
[----:B------:R-:W2:Y:S04]  /*00f0*/  LDG.E R15, desc[UR8][R8.64] ;  /* 0x00000008080f7981 */ /* 0x000ea8000c1e1900 */
[----:B------:R-:W2:Y:S01]  /*0100*/  LDG.E R4, desc[UR8][R8.64+0x4] ;  /* 0x0000040808047981 */ /* 0x000ea2000c1e1900 */
[----:B---3--:R-:W-:Y:S01]  /*0110*/  IMAD.WIDE R2, R11, 0x4, R2 ;  /* 0x000000040b027825 */ /* 0x008fe200078e0202 */
[----:B--2---:R-:W-:-:S13]  /*0120*/  ISETP.GE.AND P0, PT, R15, R4, PT ;  /* 0x000000040f00720c */ /* 0x004fda0003f06270 */
[----:B------:R-:W-:Y:S05]  /*0130*/  @P0 EXIT ;  /* 0x000000000000094d */ /* 0x000fea0003800000 */
[----:B------:R-:W2:Y:S01]  /*0140*/  LDG.E R5, desc[UR8][R2.64] ;  /* 0x0000000802057981 */ /* 0x000ea2000c1e1900 */
[----:B------:R-:W0:Y:S02]  /*0150*/  LDC.64 R6, c[0x0][0x390] ;  /* 0x0000e400ff067b82 */ /* 0x000e240000000a00 */
[----:B0-----:R-:W-:-:S05]  /*0160*/  IMAD.WIDE R6, R11, 0x4, R6 ;  /* 0x000000040b067825 */ /* 0x001fca00078e0206 */
[----:B------:R0:W5:Y:S01]  /*0170*/  LDG.E R8, desc[UR8][R6.64] ;  /* 0x0000000806087981 */ /* 0x000162000c1e1900 */
[----:B--2---:R-:W-:-:S05]  /*0180*/  IMAD.WIDE R12, R5, 0x4, R12 ;  /* 0x00000004050c7825 */ /* 0x004fca00078e020c */
[----:B------:R0:W5:Y:S04]  /*0190*/  LDG.E R9, desc[UR8][R12.64] ;  /* 0x000000080c097981 */ /* 0x000168000c1e1900 */
[----:B------:R0:W5:Y:S01]  /*01a0*/  LDG.E R10, desc[UR8][R12.64+0x4] ;  /* 0x000004080c0a7981 */ /* 0x000162000c1e1900 */
[----:B------:R-:W-:-:S07]  /*01b0*/  IMAD.MOV.U32 R11, RZ, RZ, R15 ;  /* 0x000000ffff0b7224 */ /* 0x000fce00078e000f */
.L_x_13:
[----:B01----:R-:W1:Y:S01]  /*01c0*/  LDC.64 R2, c[0x0][0x3b0] ;  /* 0x0000ec00ff027b82 */ /* 0x003e620000000a00 */
[----:B------:R-:W2:Y:S01]  /*01d0*/  LDCU UR4, c[0x0][0x3b8] ;  /* 0x00007700ff0477ac */ /* 0x000ea20008000800 */
[----:B-1----:R-:W-:-:S05]  /*01e0*/  IMAD.WIDE R2, R11, 0x4, R2 ;  /* 0x000000040b027825 */ /* 0x002fca00078e0202 */
[----:B0-----:R-:W3:Y:S01]  /*01f0*/  LDG.E R13, desc[UR8][R2.64] ;  /* 0x00000008020d7981 */ /* 0x001ee2000c1e1900 */
[----:B------:R-:W-:Y:S01]  /*0200*/  MOV R15, R11 ;  /* 0x0000000b000f7202 */ /* 0x000fe20000000f00 */
[----:B------:R-:W-:Y:S01]  /*0210*/  VIADD R11, R11, 0x1 ;  /* 0x000000010b0b7836 */ /* 0x000fe20000000000 */
[----:B------:R-:W-:Y:S04]  /*0220*/  BSSY.RECONVERGENT B0, `(.L_x_5) ;  /* 0x000005e000007945 */ /* 0x000fe80003800200 */
[----:B------:R-:W-:Y:S01]  /*0230*/  ISETP.NE.AND P1, PT, R11, R4, PT ;  /* 0x000000040b00720c */ /* 0x000fe20003f25270 */
[----:B---3-5:R-:W-:-:S05]  /*0240*/  IMAD.IADD R6, R13, 0x1, -R8 ;  /* 0x000000010d067824 */ /* 0x028fca00078e0a08 */
[----:B--2---:R-:W-:-:S04]  /*0250*/  ISETP.GT.AND P0, PT, R6, UR4, PT ;  /* 0x0000000406007c0c */ /* 0x004fc8000bf04270 */
[----:B------:R-:W-:-:S13]  /*0260*/  ISETP.LE.OR P0, PT, R13, R8, P0 ;  /* 0x000000080d00720c */ /* 0x000fda0000703670 */
[----:B------:R-:W-:Y:S05]  /*0270*/  @P0 BRA `(.L_x_6) ;  /* 0x0000000400600947 */ /* 0x000fea0003800000 */
[----:B------:R-:W0:Y:S02]  /*0280*/  LDCU.64 UR4, c[0x0][0x3a8] ;  /* 0x00007500ff0477ac */ /* 0x000e240008000a00 */
[----:B0-----:R-:W-:Y:S01]  /*0290*/  MOV R6, UR4 ;  /* 0x0000000400067c02 */ /* 0x001fe20008000f00 */
[----:B------:R-:W-:-:S04]  /*02a0*/  IMAD.U32 R7, RZ, RZ, UR5 ;  /* 0x00000005ff077e24 */ /* 0x000fc8000f8e00ff */
[----:B------:R-:W-:-:S05]  /*02b0*/  IMAD.WIDE R2, R15, 0x4, R6 ;  /* 0x000000040f027825 */ /* 0x000fca00078e0206 */
[----:B------:R0:W5:Y:S01]  /*02c0*/  LDG.E R12, desc[UR8][R2.64] ;  /* 0x00000008020c7981 */ /* 0x000162000c1e1900 */
[----:B------:R-:W-:Y:S01]  /*02d0*/  ISETP.GE.AND P0, PT, R9, R10, PT ;  /* 0x0000000a0900720c */ /* 0x000fe20003f06270 */
[----:B------:R-:W-:Y:S01]  /*02e0*/  BSSY.RECONVERGENT B1, `(.L_x_7) ;  /* 0x000001b000017945 */ /* 0x000fe20003800200 */
[----:B------:R-:W-:-:S11]  /*02f0*/  MOV R17, R9 ;  /* 0x0000000900117202 */ /* 0x000fd60000000f00 */
[----:B0-----:R-:W-:Y:S05]  /*0300*/  @P0 BRA `(.L_x_8) ;  /* 0x0000000000600947 */ /* 0x001fea0003800000 */
[----:B------:R-:W0:Y:S01]  /*0310*/  LDC.64 R6, c[0x0][0x3a8] ;  /* 0x0000ea00ff067b82 */ /* 0x000e220000000a00 */
[----:B------:R-:W-:Y:S01]  /*0320*/  IMAD.MOV.U32 R16, RZ, RZ, R10 ;  /* 0x000000ffff107224 */ /* 0x000fe200078e000a */
[----:B------:R-:W-:-:S06]  /*0330*/  MOV R17, R9 ;  /* 0x0000000900117202 */ /* 0x000fcc0000000f00 */
[----:B------:R-:W1:Y:S02]  /*0340*/  LDC.64 R2, c[0x0][0x3b0] ;  /* 0x0000ec00ff027b82 */ /* 0x000e640000000a00 */
.L_x_12:
[----:B------:R-:W-:-:S05]  /*0350*/  IMAD.IADD R14, R17, 0x1, R16 ;  /* 0x00000001110e7824 */ /* 0x000fca00078e0210 */
[----:B------:R-:W-:-:S05]  /*0360*/  SHF.R.S32.HI R19, RZ, 0x1, R14 ;  /* 0x00000001ff137819 */ /* 0x000fca000001140e */
[----:B0-----:R-:W-:-:S06]  /*0370*/  IMAD.WIDE R14, R19, 0x4, R6 ;  /* 0x00000004130e7825 */ /* 0x001fcc00078e0206 */
[----:B------:R-:W2:Y:S01]  /*0380*/  LDG.E R15, desc[UR8][R14.64] ;  /* 0x000000080e0f7981 */ /* 0x000ea2000c1e1900 */
[----:B------:R-:W-:Y:S01]  /*0390*/  BSSY.RECONVERGENT B2, `(.L_x_9) ;  /* 0x000000d000027945 */ /* 0x000fe20003800200 */
[----:B------:R-:W-:Y:S01]  /*03a0*/  MOV R18, R16 ;  /* 0x0000001000127202 */ /* 0x000fe20000000f00 */
[----:B------:R-:W-:Y:S01]  /*03b0*/  IMAD.MOV.U32 R16, RZ, RZ, R19 ;  /* 0x000000ffff107224 */ /* 0x000fe200078e0013 */
[----:B--2--5:R-:W-:-:S13]  /*03c0*/  ISETP.GE.AND P0, PT, R15, R12, PT ;  /* 0x0000000c0f00720c */ /* 0x024fda0003f06270 */
[----:B------:R-:W-:Y:S05]  /*03d0*/  @!P0 BRA `(.L_x_10) ;  /* 0x0000000000188947 */ /* 0x000fea0003800000 */
[----:B------:R-:W-:-:S13]  /*03e0*/  ISETP.NE.AND P0, PT, R15, R12, PT ;  /* 0x0000000c0f00720c */ /* 0x000fda0003f05270 */
[----:B------:R-:W-:Y:S05]  /*03f0*/  @P0 BRA `(.L_x_11) ;  /* 0x0000000000180947 */ /* 0x000fea0003800000 */
[----:B-1----:R-:W-:-:S06]  /*0400*/  IMAD.WIDE R14, R19, 0x4, R2 ;  /* 0x00000004130e7825 */ /* 0x002fcc00078e0202 */
[----:B------:R-:W2:Y:S02]  /*0410*/  LDG.E R15, desc[UR8][R14.64] ;  /* 0x000000080e0f7981 */ /* 0x000ea4000c1e1900 */
[----:B--2---:R-:W-:-:S13]  /*0420*/  ISETP.GT.AND P0, PT, R15, R8, PT ;  /* 0x000000080f00720c */ /* 0x004fda0003f04270 */
[----:B------:R-:W-:Y:S05]  /*0430*/  @P0 BRA `(.L_x_11) ;  /* 0x0000000000080947 */ /* 0x000fea0003800000 */
.L_x_10:
[----:B------:R-:W-:Y:S01]  /*0440*/  IADD3 R17, PT, PT, R16, 0x1, RZ ;  /* 0x0000000110117810 */ /* 0x000fe20007ffe0ff */
[----:B------:R-:W-:-:S07]  /*0450*/  IMAD.MOV.U32 R16, RZ, RZ, R18 ;  /* 0x000000ffff107224 */ /* 0x000fce00078e0012 */
.L_x_11:
[----:B------:R-:W-:Y:S05]  /*0460*/  BSYNC.RECONVERGENT B2 ;  /* 0x0000000000027941 */ /* 0x000fea0003800200 */
.L_x_9:
[----:B------:R-:W-:-:S13]  /*0470*/  ISETP.GE.AND P0, PT, R17, R16, PT ;  /* 0x000000101100720c */ /* 0x000fda0003f06270 */
[----:B------:R-:W-:Y:S05]  /*0480*/  @!P0 BRA `(.L_x_12) ;  /* 0xfffffffc00b08947 */ /* 0x000fea000383ffff */
.L_x_8:
[----:B------:R-:W-:Y:S05]  /*0490*/  BSYNC.RECONVERGENT B1 ;  /* 0x0000000000017941 */ /* 0x000fea0003800200 */
.L_x_7:
[----:B------:R-:W-:-:S13]  /*04a0*/  ISETP.GE.AND P0, PT, R17, R10, PT ;  /* 0x0000000a1100720c */ /* 0x000fda0003f06270 */
[----:B------:R-:W-:Y:S05]  /*04b0*/  @P0 BRA `(.L_x_6) ;  /* 0x0000000000d00947 */ /* 0x000fea0003800000 */
[----:B------:R-:W-:-:S06]  /*04c0*/  IMAD.WIDE R6, R17, 0x4, R6 ;  /* 0x0000000411067825 */ /* 0x000fcc00078e0206 */
[----:B------:R-:W2:Y:S02]  /*04d0*/  LDG.E R7, desc[UR8][R6.64] ;  /* 0x0000000806077981 */ /* 0x000ea4000c1e1900 */
[----:B--2--5:R-:W-:-:S13]  /*04e0*/  ISETP.NE.AND P0, PT, R7, R12, PT ;  /* 0x0000000c0700720c */ /* 0x024fda0003f05270 */
[----:B------:R-:W-:Y:S05]  /*04f0*/  @P0 BRA `(.L_x_6) ;  /* 0x0000000000c00947 */ /* 0x000fea0003800000 */
[----:B-1----:R-:W0:Y:S01]  /*0500*/  LDC.64 R2, c[0x0][0x3b0] ;  /* 0x0000ec00ff027b82 */ /* 0x002e220000000a00 */
[----:B------:R-:W1:Y:S01]  /*0510*/  LDCU UR4, c[0x0][0x3c0] ;  /* 0x00007800ff0477ac */ /* 0x000e620008000800 */
[----:B------:R-:W2:Y:S01]  /*0520*/  LDCU UR5, c[0x0][0x3bc] ;  /* 0x00007780ff0577ac */ /* 0x000ea20008000800 */
[----:B0-----:R-:W-:-:S06]  /*0530*/  IMAD.WIDE R2, R17, 0x4, R2 ;  /* 0x0000000411027825 */ /* 0x001fcc00078e0202 */
[----:B------:R-:W3:Y:S02]  /*0540*/  LDG.E R2, desc[UR8][R2.64] ;  /* 0x0000000802027981 */ /* 0x000ee4000c1e1900 */
[----:B---3--:R-:W-:Y:S01]  /*0550*/  IADD3 R7, PT, PT, -R13, R2, RZ ;  /* 0x000000020d077210 */ /* 0x008fe20007ffe1ff */
[----:B------:R-:W-:-:S03]  /*0560*/  IMAD.IADD R6, R2, 0x1, -R8 ;  /* 0x0000000102067824 */ /* 0x000fc600078e0a08 */
[----:B-1----:R-:W-:-:S04]  /*0570*/  ISETP.GT.AND P0, PT, R7, UR4, PT ;  /* 0x0000000407007c0c */ /* 0x002fc8000bf04270 */
[----:B--2---:R-:W-:-:S13]  /*0580*/  ISETP.GT.OR P0, PT, R6, UR5, P0 ;  /* 0x0000000506007c0c */ /* 0x004fda0008704670 */
[----:B------:R-:W-:Y:S05]  /*0590*/  @P0 BRA `(.L_x_6) ;  /* 0x0000000000980947 */ /* 0x000fea0003800000 */
[----:B------:R-:W0:Y:S01]  /*05a0*/  S2R R14, SR_LANEID ;  /* 0x00000000000e7919 */ /* 0x000e220000000000 */
[----:B------:R-:W-:Y:S01]  /*05b0*/  VOTEU.ANY UR5, UPT, PT ;  /* 0x0000000000057886 */ /* 0x000fe200038e0100 */
[----:B------:R-:W1:Y:S01]  /*05c0*/  LDC.64 R6, c[0x0][0x3c8] ;  /* 0x0000f200ff067b82 */ /* 0x000e620000000a00 */
[----:B------:R-:W0:Y:S01]  /*05d0*/  FLO.U32 R3, UR5 ;  /* 0x0000000500037d00 */ /* 0x000e2200080e0000 */
[----:B------:R-:W-:Y:S01]  /*05e0*/  UPOPC UR6, UR5 ;  /* 0x00000005000672bf */ /* 0x000fe20008000000 */
[----:B------:R-:W-:-:S03]  /*05f0*/  UMOV UR4, URZ ;  /* 0x000000ff00047c82 */ /* 0x000fc60008000000 */
[----:B------:R-:W-:-:S04]  /*0600*/  UIMAD.WIDE.U32 UR6, UR6, 0x1, URZ ;  /* 0x00000001060678a5 */ /* 0x000fc8000f8e00ff */
[----:B------:R-:W-:Y:S02]  /*0610*/  UIADD3 UR4, UPT, UPT, UR7, UR4, URZ ;  /* 0x0000000407047290 */ /* 0x000fe4000fffe0ff */
[----:B------:R-:W-:Y:S01]  /*0620*/  IMAD.U32 R17, RZ, RZ, UR7 ;  /* 0x00000007ff117e24 */ /* 0x000fe2000f8e00ff */
[----:B------:R-:W-:-:S03]  /*0630*/  MOV R16, UR6 ;  /* 0x0000000600107c02 */ /* 0x000fc60008000f00 */
[----:B------:R-:W-:Y:S01]  /*0640*/  MOV R17, UR4 ;  /* 0x0000000400117c02 */ /* 0x000fe20008000f00 */
[----:B------:R-:W2:Y:S01]  /*0650*/  S2R R18, SR_LTMASK ;  /* 0x0000000000127919 */ /* 0x000ea20000003900 */
[----:B------:R-:W3:Y:S01]  /*0660*/  LDCU.64 UR6, c[0x0][0x3d8] ;  /* 0x00007b00ff0677ac */ /* 0x000ee20008000a00 */
[----:B0-----:R-:W-:-:S13]  /*0670*/  ISETP.EQ.U32.AND P0, PT, R3, R14, PT ;  /* 0x0000000e0300720c */ /* 0x001fda0003f02070 */
[----:B-1----:R-:W4:Y:S01]  /*0680*/  @P0 ATOMG.E.ADD.64.STRONG.GPU PT, R6, desc[UR8][R6.64], R16 ;  /* 0x80000010060609a8 */ /* 0x002f2200081ef508 */
[----:B------:R-:W-:Y:S01]  /*0690*/  UMOV UR4, URZ ;  /* 0x000000ff00047c82 */ /* 0x000fe20008000000 */
[----:B--2---:R-:W-:-:S04]  /*06a0*/  LOP3.LUT R18, R18, UR5, RZ, 0xc0, !PT ;  /* 0x0000000512127c12 */ /* 0x004fc8000f8ec0ff */
[----:B------:R-:W0:Y:S01]  /*06b0*/  POPC R19, R18 ;  /* 0x0000001200137309 */ /* 0x000e220000000000 */
[----:B----4-:R-:W-:Y:S04]  /*06c0*/  SHFL.IDX PT, R14, R6, R3, 0x1f ;  /* 0x00001f03060e7589 */ /* 0x010fe800000e0000 */
[----:B------:R-:W0:Y:S02]  /*06d0*/  SHFL.IDX PT, R15, R7, R3, 0x1f ;  /* 0x00001f03070f7589 */ /* 0x000e2400000e0000 */
[----:B0-----:R-:W-:-:S04]  /*06e0*/  IMAD.WIDE.U32 R14, R19, 0x1, R14 ;  /* 0x00000001130e7825 */ /* 0x001fc800078e000e */
[----:B------:R-:W-:Y:S01]  /*06f0*/  VIADD R19, R15, UR4 ;  /* 0x000000040f137c36 */ /* 0x000fe20008000000 */
[----:B---3--:R-:W-:-:S04]  /*0700*/  ISETP.GE.U32.AND P0, PT, R14, UR6, PT ;  /* 0x000000060e007c0c */ /* 0x008fc8000bf06070 */
[----:B------:R-:W-:-:S13]  /*0710*/  ISETP.GE.U32.AND.EX P0, PT, R19, UR7, PT, P0 ;  /* 0x0000000713007c0c */ /* 0x000fda000bf06100 */
[----:B------:R-:W-:Y:S05]  /*0720*/  @P0 BRA `(.L_x_6) ;  /* 0x0000000000340947 */ /* 0x000fea0003800000 */
[----:B------:R-:W0:Y:S01]  /*0730*/  LDC.64 R6, c[0x0][0x3d0] ;  /* 0x0000f400ff067b82 */ /* 0x000e220000000a00 */
[----:B------:R-:W-:Y:S02]  /*0740*/  IMAD R19, R19, 0x24, RZ ;  /* 0x0000002413137824 */ /* 0x000fe400078e02ff */
[----:B0-----:R-:W-:-:S05]  /*0750*/  IMAD.WIDE.U32 R6, R14, 0x24, R6 ;  /* 0x000000240e067825 */ /* 0x001fca00078e0006 */
[----:B------:R-:W-:-:S05]  /*0760*/  IADD3 R7, PT, PT, R7, R19, RZ ;  /* 0x0000001307077210 */ /* 0x000fca0007ffe0ff */
[----:B------:R0:W-:Y:S04]  /*0770*/  STG.E desc[UR8][R6.64+0x14], R2 ;  /* 0x0000140206007986 */ /* 0x0001e8000c101908 */
[----:B------:R0:W-:Y:S04]  /*0780*/  STG.E desc[UR8][R6.64+0x10], R12 ;  /* 0x0000100c06007986 */ /* 0x0001e8000c101908 */
[----:B------:R0:W-:Y:S04]  /*0790*/  STG.E desc[UR8][R6.64+0x1c], R12 ;  /* 0x00001c0c06007986 */ /* 0x0001e8000c101908 */
[----:B------:R0:W-:Y:S04]  /*07a0*/  STG.E desc[UR8][R6.64+0x20], R13 ;  /* 0x0000200d06007986 */ /* 0x0001e8000c101908 */
[----:B------:R0:W-:Y:S04]  /*07b0*/  STG.E desc[UR8][R6.64], R5 ;  /* 0x0000000506007986 */ /* 0x0001e8000c101908 */
[----:B------:R0:W-:Y:S04]  /*07c0*/  STG.E desc[UR8][R6.64+0x4], R0 ;  /* 0x0000040006007986 */ /* 0x0001e8000c101908 */
[----:B------:R0:W-:Y:S04]  /*07d0*/  STG.E desc[UR8][R6.64+0x8], R8 ;  /* 0x0000080806007986 */ /* 0x0001e8000c101908 */
[----:B------:R0:W-:Y:S04]  /*07e0*/  STG.E desc[UR8][R6.64+0xc], R5 ;  /* 0x00000c0506007986 */ /* 0x0001e8000c101908 */
[----:B------:R0:W-:Y:S02]  /*07f0*/  STG.E desc[UR8][R6.64+0x18], R0 ;  /* 0x0000180006007986 */ /* 0x0001e4000c101908 */
.L_x_6:
[----:B------:R-:W-:Y:S05]  /*0800*/  BSYNC.RECONVERGENT B0 ;  /* 0x0000000000007941 */ /* 0x000fea0003800200 */
.L_x_5:
[----:B------:R-:W-:Y:S05]  /*0810*/  @P1 BRA `(.L_x_13) ;  /* 0xfffffff800681947 */ /* 0x000fea000383ffff */
[----:B------:R-:W-:Y:S05]  /*0820*/  EXIT ;  /* 0x000000000000794d */ /* 0x000fea0003800000 */
.L_x_14:
        /* <DEDUP_REMOVED lines=13> */
.L_x_18:


//--------------------- .nv.shared.reserved.0     --------------------------
	.section	.nv.shared.reserved.0,"aw",@nobits
	.weak		__nv_reservedSMEM_offset_0_alias
	.size		__nv_reservedSMEM_offset_0_alias, 0, 64
	.other		__nv_reservedSMEM_offset_0_alias,@"STO_CUDA_RESERVED_SHARED STV_DEFAULT"
__nv_reservedSMEM_offset_0_alias:
	.zero		0
	.zero		64


//--------------------- .nv.global                --------------------------
	.section	.nv.global,"aw",@nobits
.nv.global:
	.type		_ZN34_INTERNAL_a8a85354_4_k_cu_7aa4af246thrust24THRUST_300001_SM_1000_NS3seqE,@object
	.size		_ZN34_INTERNAL_a8a85354_4_k_cu_7aa4af246thrust24THRUST_300001_SM_1000_NS3seqE,(_ZN34_INTERNAL_a8a85354_4_k_cu_7aa4af244cuda3std3__48in_placeE - _ZN34_INTERNAL_a8a85354_4_k_cu_7aa4af246thrust24THRUST_300001_SM_1000_NS3seqE)
_ZN34_INTERNAL_a8a85354_4_k_cu_7aa4af246thrust24THRUST_300001_SM_1000_NS3seqE:
	.zero		1
	.type		_ZN34_INTERNAL_a8a85354_4_k_cu_7aa4af244cuda3std3__48in_placeE,@object
	.size		_ZN34_INTERNAL_a8a85354_4_k_cu_7aa4af244cuda3std3__48in_placeE,(_ZN34_INTERNAL_a8a85354_4_k_cu_7aa4af244cuda3std6ranges3__45__cpo4sizeE - _ZN34_INTERNAL_a8a85354_4_k_cu_7aa4af244cuda3std3__48in_placeE)
_ZN34_INTERNAL_a8a85354_4_k_cu_7aa4af244cuda3std3__48in_placeE:
	.zero		1
	.type		_ZN34_INTERNAL_a8a85354_4_k_cu_7aa4af244cuda3std6ranges3__45__cpo4sizeE,@object
	.size		_ZN34_INTERNAL_a8a85354_4_k_cu_7aa4af244cuda3std6ranges3__45__cpo4sizeE,(_ZN34_INTERNAL_a8a85354_4_k_cu_7aa4af246thrust24THRUST_300001_SM_1000_NS12placeholders2_3E - _ZN34_INTERNAL_a8a85354_4_k_cu_7aa4af244cuda3std6ranges3__45__cpo4sizeE)
_ZN34_INTERNAL_a8a85354_4_k_cu_7aa4af244cuda3std6ranges3__45__cpo4sizeE:
	.zero		1
	.type		_ZN34_INTERNAL_a8a85354_4_k_cu_7aa4af246thrust24THRUST_300001_SM_1000_NS12placeholders2_3E,@object
	.size		_ZN34_INTERNAL_a8a85354_4_k_cu_7aa4af246thrust24THRUST_300001_SM_1000_NS12placeholders2_3E,(_ZN34_INTERNAL_a8a85354_4_k_cu_7aa4af244cuda3std3__45__cpo6cbeginE - _ZN34_INTERNAL_a8a85354_4_k_cu_7aa4af246thrust24THRUST_300001_SM_1000_NS12placeholders2_3E)
_ZN34_INTERNAL_a8a85354_4_k_cu_7aa4af246thrust24THRUST_300001_SM_1000_NS12placeholders2_3E:
	.zero		1
	.type		_ZN34_INTERNAL_a8a85354_4_k_cu_7aa4af244cuda3std3__45__cpo6cbeginE,@object
	.size		_ZN34_INTERNAL_a8a85354_4_k_cu_7aa4af244cuda3std3__45__cpo6cbeginE,(_ZN34_INTERNAL_a8a85354_4_k_cu_7aa4af244cuda3std6ranges3__45__cpo6cbeginE - _ZN34_INTERNAL_a8a85354_4_k_cu_7aa4af244cuda3std3__45__cpo6cbeginE)
_ZN34_INTERNAL_a8a85354_4_k_cu_7aa4af244cuda3std3__45__cpo6cbeginE:
	.zero		1
	.type		_ZN34_INTERNAL_a8a85354_4_k_cu_7aa4af244cuda3std6ranges3__45__cpo6cbeginE,@object
	.size		_ZN34_INTERNAL_a8a85354_4_k_cu_7aa4af244cuda3std6ranges3__45__cpo6cbeginE,(_ZN34_INTERNAL_a8a85354_4_k_cu_7aa4af246thrust24THRUST_300001_SM_1000_NS12placeholders2_7E - _ZN34_INTERNAL_a8a85354_4_k_cu_7aa4af244cuda3std6ranges3__45__cpo6cbeginE)
_ZN34_INTERNAL_a8a85354_4_k_cu_7aa4af244cuda3std6ranges3__45__cpo6cbeginE:
	.zero		1
	.type		_ZN34_INTERNAL_a8a85354_4_k_cu_7aa4af246thrust24THRUST_300001_SM_1000_NS12placeholders2_7E,@object
	.size		_ZN34_INTERNAL_a8a85354_4_k_cu_7aa4af246thrust24THRUST_300001_SM_1000_NS12placeholders2_7E,(_ZN34_INTERNAL_a8a85354_4_k_cu_7aa4af244cuda3std3__45__cpo7crbeginE - _ZN34_INTERNAL_a8a85354_4_k_cu_7aa4af246thrust24THRUST_300001_SM_1000_NS12placeholders2_7E)
_ZN34_INTERNAL_a8a85354_4_k_cu_7aa4af246thrust24THRUST_300001_SM_1000_NS12placeholders2_7E:
	.zero		1
	.type		_ZN34_INTERNAL_a8a85354_4_k_cu_7aa4af244cuda3std3__45__cpo7crbeginE,@object
	.size		_ZN34_INTERNAL_a8a85354_4_k_cu_7aa4af244cuda3std3__45__cpo7crbeginE,(_ZN34_INTERNAL_a8a85354_4_k_cu_7aa4af244cuda3std6ranges3__45__cpo4nextE - _ZN34_INTERNAL_a8a85354_4_k_cu_7aa4af244cuda3std3__45__cpo7crbeginE)
_ZN34_INTERNAL_a8a85354_4_k_cu_7aa4af244cuda3std3__45__cpo7crbeginE:
	.zero		1
	.type		_ZN34_INTERNAL_a8a85354_4_k_cu_7aa4af244cuda3std6ranges3__45__cpo4nextE,@object
	.size		_ZN34_INTERNAL_a8a85354_4_k_cu_7aa4af244cuda3std6ranges3__45__cpo4nextE,(_ZN34_INTERNAL_a8a85354_4_k_cu_7aa4af244cuda3std6ranges3__45__cpo4swapE - _ZN34_INTERNAL_a8a85354_4_k_cu_7aa4af244cuda3std6ranges3__45__cpo4nextE)
_ZN34_INTERNAL_a8a85354_4_k_cu_7aa4af244cuda3std6ranges3__45__cpo4nextE:
	.zero		1
	.type		_ZN34_INTERNAL_a8a85354_4_k_cu_7aa4af244cuda3std6ranges3__45__cpo4swapE,@object
	.size		_ZN34_INTERNAL_a8a85354_4_k_cu_7aa4af244cuda3std6ranges3__45__cpo4swapE,(_ZN34_INTERNAL_a8a85354_4_k_cu_7aa4af246thrust24THRUST_300001_SM_1000_NS8cuda_cub10par_nosyncE - _ZN34_INTERNAL_a8a85354_4_k_cu_7aa4af244cuda3std6ranges3__45__cpo4swapE)
_ZN34_INTERNAL_a8a85354_4_k_cu_7aa4af244cuda3std6ranges3__45__cpo4swapE:
	.zero		1
	.type		_ZN34_INTERNAL_a8a85354_4_k_cu_7aa4af246thrust24THRUST_300001_SM_1000_NS8cuda_cub10par_nosyncE,@object
	.size		_ZN34_INTERNAL_a8a85354_4_k_cu_7aa4af246thrust24THRUST_300001_SM_1000_NS8cuda_cub10par_nosyncE,(_ZN34_INTERNAL_a8a85354_4_k_cu_7aa4af246thrust24THRUST_300001_SM_1000_NS12placeholders2_9E - _ZN34_INTERNAL_a8a85354_4_k_cu_7aa4af246thrust24THRUST_300001_SM_1000_NS8cuda_cub10par_nosyncE)
_ZN34_INTERNAL_a8a85354_4_k_cu_7aa4af246thrust24THRUST_300001_SM_1000_NS8cuda_cub10par_nosyncE:
	.zero		1
	.type		_ZN34_INTERNAL_a8a85354_4_k_cu_7aa4af246thrust24THRUST_300001_SM_1000_NS12placeholders2_9E,@object
	.size		_ZN34_INTERNAL_a8a85354_4_k_cu_7aa4af246thrust24THRUST_300001_SM_1000_NS12placeholders2_9E,(_ZN34_INTERNAL_a8a85354_4_k_cu_7aa4af244cuda3std3__436_GLOBAL__N__a8a85354_4_k_cu_7aa4af246ignoreE - _ZN34_INTERNAL_a8a85354_4_k_cu_7aa4af246thrust24THRUST_300001_SM_1000_NS12placeholders2_9E)
_ZN34_INTERNAL_a8a85354_4_k_cu_7aa4af246thrust24THRUST_300001_SM_1000_NS12placeholders2_9E:
	.zero		1
	.type		_ZN34_INTERNAL_a8a85354_4_k_cu_7aa4af244cuda3std3__436_GLOBAL__N__a8a85354_4_k_cu_7aa4af246ignoreE,@object
	.size		_ZN34_INTERNAL_a8a85354_4_k_cu_7aa4af244cuda3std3__436_GLOBAL__N__a8a85354_4_k_cu_7aa4af246ignoreE,(_ZN34_INTERNAL_a8a85354_4_k_cu_7aa4af244cuda3std6ranges3__45__cpo4dataE - _ZN34_INTERNAL_a8a85354_4_k_cu_7aa4af244cuda3std3__436_GLOBAL__N__a8a85354_4_k_cu_7aa4af246ignoreE)
_ZN34_INTERNAL_a8a85354_4_k_cu_7aa4af244cuda3std3__436_GLOBAL__N__a8a85354_4_k_cu_7aa4af246ignoreE:
	.zero		1
	.type		_ZN34_INTERNAL_a8a85354_4_k_cu_7aa4af244cuda3std6ranges3__45__cpo4dataE,@object
	.size		_ZN34_INTERNAL_a8a85354_4_k_cu_7aa4af244cuda3std6ranges3__45__cpo4dataE,(_ZN34_INTERNAL_a8a85354_4_k_cu_7aa4af246thrust24THRUST_300001_SM_1000_NS12placeholders2_1E - _ZN34_INTERNAL_a8a85354_4_k_cu_7aa4af244cuda3std6ranges3__45__cpo4dataE)
_ZN34_INTERNAL_a8a85354_4_k_cu_7aa4af244cuda3std6ranges3__45__cpo4dataE:
	.zero		1
	.type		_ZN34_INTERNAL_a8a85354_4_k_cu_7aa4af246thrust24THRUST_300001_SM_1000_NS12placeholders2_1E,@object
	.size		_ZN34_INTERNAL_a8a85354_4_k_cu_7aa4af246thrust24THRUST_300001_SM_1000_NS12placeholders2_1E,(_ZN34_INTERNAL_a8a85354_4_k_cu_7aa4af244cuda3std3__45__cpo5beginE - _ZN34_INTERNAL_a8a85354_4_k_cu_7aa4af246thrust24THRUST_300001_SM_1000_NS12placeholders2_1E)
_ZN34_INTERNAL_a8a85354_4_k_cu_7aa4af246thrust24THRUST_300001_SM_1000_NS12placeholders2_1E:
	.zero		1
	.type		_ZN34_INTERNAL_a8a85354_4_k_cu_7aa4af244cuda3std3__45__cpo5beginE,@object
	.size		_ZN34_INTERNAL_a8a85354_4_k_cu_7aa4af244cuda3std3__45__cpo5beginE,(_ZN34_INTERNAL_a8a85354_4_k_cu_7aa4af244cuda3std6ranges3__45__cpo5beginE - _ZN34_INTERNAL_a8a85354_4_k_cu_7aa4af244cuda3std3__45__cpo5beginE)
_ZN34_INTERNAL_a8a85354_4_k_cu_7aa4af244cuda3std3__45__cpo5beginE:
	.zero		1
	.type		_ZN34_INTERNAL_a8a85354_4_k_cu_7aa4af244cuda3std6ranges3__45__cpo5beginE,@object
	.size		_ZN34_INTERNAL_a8a85354_4_k_cu_7aa4af244cuda3std6ranges3__45__cpo5beginE,(_ZN34_INTERNAL_a8a85354_4_k_cu_7aa4af246thrust24THRUST_300001_SM_1000_NS12placeholders2_5E - _ZN34_INTERNAL_a8a85354_4_k_cu_7aa4af244cuda3std6ranges3__45__cpo5beginE)
_ZN34_INTERNAL_a8a85354_4_k_cu_7aa4af244cuda3std6ranges3__45__cpo5beginE:
	.zero		1
	.type		_ZN34_INTERNAL_a8a85354_4_k_cu_7aa4af246thrust24THRUST_300001_SM_1000_NS12placeholders2_5E,@object
	.size		_ZN34_INTERNAL_a8a85354_4_k_cu_7aa4af246thrust24THRUST_300001_SM_1000_NS12placeholders2_5E,(_ZN34_INTERNAL_a8a85354_4_k_cu_7aa4af244cuda3std3__45__cpo6rbeginE - _ZN34_INTERNAL_a8a85354_4_k_cu_7aa4af246thrust24THRUST_300001_SM_1000_NS12placeholders2_5E)
_ZN34_INTERNAL_a8a85354_4_k_cu_7aa4af246thrust24THRUST_300001_SM_1000_NS12placeholders2_5E:
	.zero		1
	.type		_ZN34_INTERNAL_a8a85354_4_k_cu_7aa4af244cuda3std3__45__cpo6rbeginE,@object
	.size		_ZN34_INTERNAL_a8a85354_4_k_cu_7aa4af244cuda3std3__45__cpo6rbeginE,(_ZN34_INTERNAL_a8a85354_4_k_cu_7aa4af244cuda3std6ranges3__45__cpo7advanceE - _ZN34_INTERNAL_a8a85354_4_k_cu_7aa4af244cuda3std3__45__cpo6rbeginE)
_ZN34_INTERNAL_a8a85354_4_k_cu_7aa4af244cuda3std3__45__cpo6rbeginE:
	.zero		1
	.type		_ZN34_INTERNAL_a8a85354_4_k_cu_7aa4af244cuda3std6ranges3__45__cpo7advanceE,@object
	.size		_ZN34_INTERNAL_a8a85354_4_k_cu_7aa4af244cuda3std6ranges3__45__cpo7advanceE,(_ZN34_INTERNAL_a8a85354_4_k_cu_7aa4af244cuda3std3__47nulloptE - _ZN34_INTERNAL_a8a85354_4_k_cu_7aa4af244cuda3std6ranges3__45__cpo7advanceE)
_ZN34_INTERNAL_a8a85354_4_k_cu_7aa4af244cuda3std6ranges3__45__cpo7advanceE:
	.zero		1
	.type		_ZN34_INTERNAL_a8a85354_4_k_cu_7aa4af244cuda3std3__47nulloptE,@object
	.size		_ZN34_INTERNAL_a8a85354_4_k_cu_7aa4af244cuda3std3__47nulloptE,(_ZN34_INTERNAL_a8a85354_4_k_cu_7aa4af244cuda3std6ranges3__45__cpo8distanceE - _ZN34_INTERNAL_a8a85354_4_k_cu_7aa4af244cuda3std3__47nulloptE)
_ZN34_INTERNAL_a8a85354_4_k_cu_7aa4af244cuda3std3__47nulloptE:
	.zero		1
	.type		_ZN34_INTERNAL_a8a85354_4_k_cu_7aa4af244cuda3std6ranges3__45__cpo8distanceE,@object
	.size		_ZN34_INTERNAL_a8a85354_4_k_cu_7aa4af244cuda3std6ranges3__45__cpo8distanceE,(_ZN34_INTERNAL_a8a85354_4_k_cu_7aa4af246thrust24THRUST_300001_SM_1000_NS12placeholders3_10E - _ZN34_INTERNAL_a8a85354_4_k_cu_7aa4af244cuda3std6ranges3__45__cpo8distanceE)
_ZN34_INTERNAL_a8a85354_4_k_cu_7aa4af244cuda3std6ranges3__45__cpo8distanceE:
	.zero		1
	.type		_ZN34_INTERNAL_a8a85354_4_k_cu_7aa4af246thrust24THRUST_300001_SM_1000_NS12placeholders3_10E,@object
	.size		_ZN34_INTERNAL_a8a85354_4_k_cu_7aa4af246thrust24THRUST_300001_SM_1000_NS12placeholders3_10E,(_ZN34_INTERNAL_a8a85354_4_k_cu_7aa4af244cuda3std3__419piecewise_constructE - _ZN34_INTERNAL_a8a85354_4_k_cu_7aa4af246thrust24THRUST_300001_SM_1000_NS12placeholders3_10E)
_ZN34_INTERNAL_a8a85354_4_k_cu_7aa4af246thrust24THRUST_300001_SM_1000_NS12placeholders3_10E:
	.zero		1
	.type		_ZN34_INTERNAL_a8a85354_4_k_cu_7aa4af244cuda3std3__419piecewise_constructE,@object
	.size		_ZN34_INTERNAL_a8a85354_4_k_cu_7aa4af244cuda3std3__419piecewise_constructE,(_ZN34_INTERNAL_a8a85354_4_k_cu_7aa4af244cuda3std6ranges3__45__cpo5cdataE - _ZN34_INTERNAL_a8a85354_4_k_cu_7aa4af244cuda3std3__419piecewise_constructE)
_ZN34_INTERNAL_a8a85354_4_k_cu_7aa4af244cuda3std3__419piecewise_constructE:
	.zero		1
	.type		_ZN34_INTERNAL_a8a85354_4_k_cu_7aa4af244cuda3std6ranges3__45__cpo5cdataE,@object
	.size		_ZN34_INTERNAL_a8a85354_4_k_cu_7aa4af244cuda3std6ranges3__45__cpo5cdataE,(_ZN34_INTERNAL_a8a85354_4_k_cu_7aa4af246thrust24THRUST_300001_SM_1000_NS12placeholders2_2E - _ZN34_INTERNAL_a8a85354_4_k_cu_7aa4af244cuda3std6ranges3__45__cpo5cdataE)
_ZN34_INTERNAL_a8a85354_4_k_cu_7aa4af244cuda3std6ranges3__45__cpo5cdataE:
	.zero		1
	.type		_ZN34_INTERNAL_a8a85354_4_k_cu_7aa4af246thrust24THRUST_300001_SM_1000_NS12placeholders2_2E,@object
	.size		_ZN34_INTERNAL_a8a85354_4_k_cu_7aa4af246thrust24THRUST_300001_SM_1000_NS12placeholders2_2E,(_ZN34_INTERNAL_a8a85354_4_k_cu_7aa4af244cuda3std3__45__cpo3endE - _ZN34_INTERNAL_a8a85354_4_k_cu_7aa4af246thrust24THRUST_300001_SM_1000_NS12placeholders2_2E)
_ZN34_INTERNAL_a8a85354_4_k_cu_7aa4af246thrust24THRUST_300001_SM_1000_NS12placeholders2_2E:
	.zero		1
	.type		_ZN34_INTERNAL_a8a85354_4_k_cu_7aa4af244cuda3std3__45__cpo3endE,@object
	.size		_ZN34_INTERNAL_a8a85354_4_k_cu_7aa4af244cuda3std3__45__cpo3endE,(_ZN34_INTERNAL_a8a85354_4_k_cu_7aa4af244cuda3std6ranges3__45__cpo3endE - _ZN34_INTERNAL_a8a85354_4_k_cu_7aa4af244cuda3std3__45__cpo3endE)
_ZN34_INTERNAL_a8a85354_4_k_cu_7aa4af244cuda3std3__45__cpo3endE:
	.zero		1
	.type		_ZN34_INTERNAL_a8a85354_4_k_cu_7aa4af244cuda3std6ranges3__45__cpo3endE,@object
	.size		_ZN34_INTERNAL_a8a85354_4_k_cu_7aa4af244cuda3std6ranges3__45__cpo3endE,(_ZN34_INTERNAL_a8a85354_4_k_cu_7aa4af246thrust24THRUST_300001_SM_1000_NS12placeholders2_6E - _ZN34_INTERNAL_a8a85354_4_k_cu_7aa4af244cuda3std6ranges3__45__cpo3endE)
_ZN34_INTERNAL_a8a85354_4_k_cu_7aa4af244cuda3std6ranges3__45__cpo3endE:
	.zero		1
	.type		_ZN34_INTERNAL_a8a85354_4_k_cu_7aa4af246thrust24THRUST_300001_SM_1000_NS12placeholders2_6E,@object
	.size		_ZN34_INTERNAL_a8a85354_4_k_cu_7aa4af246thrust24THRUST_300001_SM_1000_NS12placeholders2_6E,(_ZN34_INTERNAL_a8a85354_4_k_cu_7aa4af244cuda3std3__45__cpo4rendE - _ZN34_INTERNAL_a8a85354_4_k_cu_7aa4af246thrust24THRUST_300001_SM_1000_NS12placeholders2_6E)
_ZN34_INTERNAL_a8a85354_4_k_cu_7aa4af246thrust24THRUST_300001_SM_1000_NS12placeholders2_6E:
	.zero		1
	.type		_ZN34_INTERNAL_a8a85354_4_k_cu_7aa4af244cuda3std3__45__cpo4rendE,@object
	.size		_ZN34_INTERNAL_a8a85354_4_k_cu_7aa4af244cuda3std3__45__cpo4rendE,(_ZN34_INTERNAL_a8a85354_4_k_cu_7aa4af244cuda3std6ranges3__45__cpo9iter_swapE - _ZN34_INTERNAL_a8a85354_4_k_cu_7aa4af244cuda3std3__45__cpo4rendE)
_ZN34_INTERNAL_a8a85354_4_k_cu_7aa4af244cuda3std3__45__cpo4rendE:
	.zero		1
	.type		_ZN34_INTERNAL_a8a85354_4_k_cu_7aa4af244cuda3std6ranges3__45__cpo9iter_swapE,@object
	.size		_ZN34_INTERNAL_a8a85354_4_k_cu_7aa4af244cuda3std6ranges3__45__cpo9iter_swapE,(_ZN34_INTERNAL_a8a85354_4_k_cu_7aa4af244cuda3std3__48unexpectE - _ZN34_INTERNAL_a8a85354_4_k_cu_7aa4af244cuda3std6ranges3__45__cpo9iter_swapE)
_ZN34_INTERNAL_a8a85354_4_k_cu_7aa4af244cuda3std6ranges3__45__cpo9iter_swapE:
	.zero		1
	.type		_ZN34_INTERNAL_a8a85354_4_k_cu_7aa4af244cuda3std3__48unexpectE,@object
	.size		_ZN34_INTERNAL_a8a85354_4_k_cu_7aa4af244cuda3std3__48unexpectE,(_ZN34_INTERNAL_a8a85354_4_k_cu_7aa4af246thrust24THRUST_300001_SM_1000_NS8cuda_cub3parE - _ZN34_INTERNAL_a8a85354_4_k_cu_7aa4af244cuda3std3__48unexpectE)
_ZN34_INTERNAL_a8a85354_4_k_cu_7aa4af244cuda3std3__48unexpectE:
	.zero		1
	.type		_ZN34_INTERNAL_a8a85354_4_k_cu_7aa4af246thrust24THRUST_300001_SM_1000_NS8cuda_cub3parE,@object
	.size		_ZN34_INTERNAL_a8a85354_4_k_cu_7aa4af246thrust24THRUST_300001_SM_1000_NS8cuda_cub3parE,(_ZN34_INTERNAL_a8a85354_4_k_cu_7aa4af246thrust24THRUST_300001_SM_1000_NS12placeholders2_4E - _ZN34_INTERNAL_a8a85354_4_k_cu_7aa4af246thrust24THRUST_300001_SM_1000_NS8cuda_cub3parE)
_ZN34_INTERNAL_a8a85354_4_k_cu_7aa4af246thrust24THRUST_300001_SM_1000_NS8cuda_cub3parE:
	.zero		1
	.type		_ZN34_INTERNAL_a8a85354_4_k_cu_7aa4af246thrust24THRUST_300001_SM_1000_NS12placeholders2_4E,@object
	.size		_ZN34_INTERNAL_a8a85354_4_k_cu_7aa4af246thrust24THRUST_300001_SM_1000_NS12placeholders2_4E,(_ZN34_INTERNAL_a8a85354_4_k_cu_7aa4af244cuda3std3__45__cpo4cendE - _ZN34_INTERNAL_a8a85354_4_k_cu_7aa4af246thrust24THRUST_300001_SM_1000_NS12placeholders2_4E)
_ZN34_INTERNAL_a8a85354_4_k_cu_7aa4af246thrust24THRUST_300001_SM_1000_NS12placeholders2_4E:
	.zero		1
	.type		_ZN34_INTERNAL_a8a85354_4_k_cu_7aa4af244cuda3std3__45__cpo4cendE,@object
	.size		_ZN34_INTERNAL_a8a85354_4_k_cu_7aa4af244cuda3std3__45__cpo4cendE,(_ZN34_INTERNAL_a8a85354_4_k_cu_7aa4af244cuda3std6ranges3__45__cpo4cendE - _ZN34_INTERNAL_a8a85354_4_k_cu_7aa4af244cuda3std3__45__cpo4cendE)
_ZN34_INTERNAL_a8a85354_4_k_cu_7aa4af244cuda3std3__45__cpo4cendE:
	.zero		1
	.type		_ZN34_INTERNAL_a8a85354_4_k_cu_7aa4af244cuda3std6ranges3__45__cpo4cendE,@object
	.size		_ZN34_INTERNAL_a8a85354_4_k_cu_7aa4af244cuda3std6ranges3__45__cpo4cendE,(_ZN34_INTERNAL_a8a85354_4_k_cu_7aa4af244cuda3std3__420unreachable_sentinelE - _ZN34_INTERNAL_a8a85354_4_k_cu_7aa4af244cuda3std6ranges3__45__cpo4cendE)
_ZN34_INTERNAL_a8a85354_4_k_cu_7aa4af244cuda3std6ranges3__45__cpo4cendE:
	.zero		1
	.type		_ZN34_INTERNAL_a8a85354_4_k_cu_7aa4af244cuda3std3__420unreachable_sentinelE,@object
	.size		_ZN34_INTERNAL_a8a85354_4_k_cu_7aa4af244cuda3std3__420unreachable_sentinelE,(_ZN34_INTERNAL_a8a85354_4_k_cu_7aa4af244cuda3std6ranges3__45__cpo5ssizeE - _ZN34_INTERNAL_a8a85354_4_k_cu_7aa4af244cuda3std3__420unreachable_sentinelE)
_ZN34_INTERNAL_a8a85354_4_k_cu_7aa4af244cuda3std3__420unreachable_sentinelE:
	.zero		1
	.type		_ZN34_INTERNAL_a8a85354_4_k_cu_7aa4af244cuda3std6ranges3__45__cpo5ssizeE,@object
	.size		_ZN34_INTERNAL_a8a85354_4_k_cu_7aa4af244cuda3std6ranges3__45__cpo5ssizeE,(_ZN34_INTERNAL_a8a85354_4_k_cu_7aa4af246thrust24THRUST_300001_SM_1000_NS12placeholders2_8E - _ZN34_INTERNAL_a8a85354_4_k_cu_7aa4af244cuda3std6ranges3__45__cpo5ssizeE)
_ZN34_INTERNAL_a8a85354_4_k_cu_7aa4af244cuda3std6ranges3__45__cpo5ssizeE:
	.zero		1
	.type		_ZN34_INTERNAL_a8a85354_4_k_cu_7aa4af246thrust24THRUST_300001_SM_1000_NS12placeholders2_8E,@object
	.size		_ZN34_INTERNAL_a8a85354_4_k_cu_7aa4af246thrust24THRUST_300001_SM_1000_NS12placeholders2_8E,(_ZN34_INTERNAL_a8a85354_4_k_cu_7aa4af244cuda3std3__45__cpo5crendE - _ZN34_INTERNAL_a8a85354_4_k_cu_7aa4af246thrust24THRUST_300001_SM_1000_NS12placeholders2_8E)
_ZN34_INTERNAL_a8a85354_4_k_cu_7aa4af246thrust24THRUST_300001_SM_1000_NS12placeholders2_8E:
	.zero		1
	.type		_ZN34_INTERNAL_a8a85354_4_k_cu_7aa4af244cuda3std3__45__cpo5crendE,@object
	.size		_ZN34_INTERNAL_a8a85354_4_k_cu_7aa4af244cuda3std3__45__cpo5crendE,(_ZN34_INTERNAL_a8a85354_4_k_cu_7aa4af244cuda3std6ranges3__45__cpo4prevE - _ZN34_INTERNAL_a8a85354_4_k_cu_7aa4af244cuda3std3__45__cpo5crendE)
_ZN34_INTERNAL_a8a85354_4_k_cu_7aa4af244cuda3std3__45__cpo5crendE:
	.zero		1
	.type		_ZN34_INTERNAL_a8a85354_4_k_cu_7aa4af244cuda3std6ranges3__45__cpo4prevE,@object
	.size		_ZN34_INTERNAL_a8a85354_4_k_cu_7aa4af244cuda3std6ranges3__45__cpo4prevE,(_ZN34_INTERNAL_a8a85354_4_k_cu_7aa4af244cuda3std6ranges3__45__cpo9iter_moveE - _ZN34_INTERNAL_a8a85354_4_k_cu_7aa4af244cuda3std6ranges3__45__cpo4prevE)
_ZN34_INTERNAL_a8a85354_4_k_cu_7aa4af244cuda3std6ranges3__45__cpo4prevE:
	.zero		1
	.type		_ZN34_INTERNAL_a8a85354_4_k_cu_7aa4af244cuda3std6ranges3__45__cpo9iter_moveE,@object
	.size		_ZN34_INTERNAL_a8a85354_4_k_cu_7aa4af244cuda3std6ranges3__45__cpo9iter_moveE,(_ZN34_INTERNAL_a8a85354_4_k_cu_7aa4af246thrust24THRUST_300001_SM_1000_NS6system6detail10sequential3seqE - _ZN34_INTERNAL_a8a85354_4_k_cu_7aa4af244cuda3std6ranges3__45__cpo9iter_moveE)
_ZN34_INTERNAL_a8a85354_4_k_cu_7aa4af244cuda3std6ranges3__45__cpo9iter_moveE:
	.zero		1
	.type		_ZN34_INTERNAL_a8a85354_4_k_cu_7aa4af246thrust24THRUST_300001_SM_1000_NS6system6detail10sequential3seqE,@object
	.size		_ZN34_INTERNAL_a8a85354_4_k_cu_7aa4af246thrust24THRUST_300001_SM_1000_NS6system6detail10sequential3seqE,(.L_31 - _ZN34_INTERNAL_a8a85354_4_k_cu_7aa4af246thrust24THRUST_300001_SM_1000_NS6system6detail10sequential3seqE)
_ZN34_INTERNAL_a8a85354_4_k_cu_7aa4af246thrust24THRUST_300001_SM_1000_NS6system6detail10sequential3seqE:
	.zero		1
.L_31:


//--------------------- .nv.constant0._ZN3cub18CUB_300001_SM_10006detail8for_each13static_kernelINS2_12policy_hub_t12policy_500_tEmN6thrust24THRUST_300001_SM_1000_NS8cuda_cub20__uninitialized_fill7functorINS7_10device_ptrI4EdgeEESC_EEEEvT0_T1_ --------------------------
	.section	.nv.constant0._ZN3cub18CUB_300001_SM_10006detail8for_each13static_kernelINS2_12policy_hub_t12policy_500_tEmN6thrust24THRUST_300001_SM_1000_NS8cuda_cub20__uninitialized_fill7functorINS7_10device_ptrI4EdgeEESC_EEEEvT0_T1_,"a",@progbits
	.sectionflags	@""
	.align	4
.nv.constant0._ZN3cub18CUB_300001_SM_10006detail8for_each13static_kernelINS2_12policy_hub_t12policy_500_tEmN6thrust24THRUST_300001_SM_1000_NS8cuda_cub20__uninitialized_fill7functorINS7_10device_ptrI4EdgeEESC_EEEEvT0_T1_:
	.zero		928


//--------------------- .nv.constant0._ZN3cub18CUB_300001_SM_10006detail8for_each13static_kernelINS2_12policy_hub_t12policy_500_tEmN6thrust24THRUST_300001_SM_1000_NS8cuda_cub20__uninitialized_fill7functorINS7_10device_ptrIyEEyEEEEvT0_T1_ --------------------------
	.section	.nv.constant0._ZN3cub18CUB_300001_SM_10006detail8for_each13static_kernelINS2_12policy_hub_t12policy_500_tEmN6thrust24THRUST_300001_SM_1000_NS8cuda_cub20__uninitialized_fill7functorINS7_10device_ptrIyEEyEEEEvT0_T1_,"a",@progbits
	.sectionflags	@""
	.align	4
.nv.constant0._ZN3cub18CUB_300001_SM_10006detail8for_each13static_kernelINS2_12policy_hub_t12policy_500_tEmN6thrust24THRUST_300001_SM_1000_NS8cuda_cub20__uninitialized_fill7functorINS7_10device_ptrIyEEyEEEEvT0_T1_:
	.zero		920


//--------------------- .nv.constant0._ZN3cub18CUB_300001_SM_10006detail11EmptyKernelIvEEvv --------------------------
	.section	.nv.constant0._ZN3cub18CUB_300001_SM_10006detail11EmptyKernelIvEEvv,"a",@progbits
	.sectionflags	@""
	.align	4
.nv.constant0._ZN3cub18CUB_300001_SM_10006detail11EmptyKernelIvEEvv:
	.zero		896


//--------------------- .nv.constant0._Z12dottt_kernelPKiS0_S0_iS0_S0_S0_iiiPyP4Edgem --------------------------
	.section	.nv.constant0._Z12dottt_kernelPKiS0_S0_iS0_S0_S0_iiiPyP4Edgem,"a",@progbits
	.sectionflags	@""
	.align	4
.nv.constant0._Z12dottt_kernelPKiS0_S0_iS0_S0_S0_iiiPyP4Edgem:
	.zero		992


//--------------------- SYMBOLS --------------------------

	.type		.nv.reservedSmem.offset0,@object
	.size		.nv.reservedSmem.offset0,0x4
